// auto-generated by cutlass_sweep.gemm — config: {"arch": "sm_100", "cluster_m": 1, "cluster_n": 4, "dtype": "e5m2", "dtype_b": "e5m2", "layout": "nt", "stages": 0, "tile_k": 32, "tile_m": 128, "tile_n": 256}
#include "cutlass/cutlass.h"
#include "cutlass/gemm/collective/collective_builder.hpp"
#include "cutlass/gemm/device/gemm_universal_adapter.h"
#include "cutlass/gemm/kernel/gemm_universal.hpp"
#include "cutlass/epilogue/collective/collective_builder.hpp"

using ElemA = cutlass::float_e5m2_t;
using ElemB = cutlass::float_e5m2_t;
using ElemCD = cutlass::float_e5m2_t;
using Acc  = float;
using TileShape    = cute::Shape<cute::_128, cute::_256, cute::_32>;
using ClusterShape = cute::Shape<cute::_1, cute::_4, cute::_1>;

using CollectiveEpilogue = typename cutlass::epilogue::collective::CollectiveBuilder<
    cutlass::arch::Sm100, cutlass::arch::OpClassTensorOp,
    TileShape, ClusterShape,
    cutlass::epilogue::collective::EpilogueTileAuto,
    Acc, Acc,
    ElemCD, cutlass::layout::RowMajor, 128 / cutlass::sizeof_bits<ElemCD>::value,
    ElemCD, cutlass::layout::RowMajor, 128 / cutlass::sizeof_bits<ElemCD>::value,
    cutlass::epilogue::collective::EpilogueScheduleAuto
  >::CollectiveOp;

using CollectiveMainloop = typename cutlass::gemm::collective::CollectiveBuilder<
    cutlass::arch::Sm100, cutlass::arch::OpClassTensorOp,
    ElemA, cutlass::layout::RowMajor, 128 / cutlass::sizeof_bits<ElemA>::value,
    ElemB, cutlass::layout::ColumnMajor, 128 / cutlass::sizeof_bits<ElemB>::value,
    Acc,
    TileShape, ClusterShape,
    cutlass::gemm::collective::StageCountAutoCarveout<static_cast<int>(sizeof(typename CollectiveEpilogue::SharedStorage))>,
    cutlass::gemm::collective::KernelScheduleAuto
  >::CollectiveOp;

using GemmKernel = cutlass::gemm::kernel::GemmUniversal<
    cute::Shape<int,int,int,int>,
    CollectiveMainloop,
    CollectiveEpilogue
>;
using Gemm = cutlass::gemm::device::GemmUniversalAdapter<GemmKernel>;

// Force the device kernel symbol into the cubin without needing a host main.
auto* _anchor = &cutlass::device_kernel<GemmKernel>;


// ===== COMPILED SASS (sm_100a) =====

	.target	sm_100a

	.elftype	@"ET_EXEC"


//--------------------- .note.nv.tkinfo           --------------------------
	.section	.note.nv.tkinfo,"",@"SHT_NOTE"
	.sectionflags	@"SHF_NOTE_NV_TKINFO"
	.tkinfo
        /*0018*/ 	.word	0x00000002
        /*0030*/ 	.string	""
        /*0030*/ 	.string	"ptxas"
        /*0030*/ 	.string	"Cuda compilation tools, release 13.0, V13.0.88"
        /*0030*/ 	.string	"Build cuda_13.0.r13.0/compiler.36424714_0"
        /*0030*/ 	.string	"-arch sm_100a -m 64 "



//--------------------- .note.nv.cuinfo           --------------------------
	.section	.note.nv.cuinfo,"",@"SHT_NOTE"
	.sectionflags	@"SHF_NOTE_NV_CUINFO"
        /*0018*/ 	.short	0x0002
        /*001a*/ 	.short	0x0064
        /*001c*/ 	.short	0x0082
	.zero		2


//--------------------- .nv.info                  --------------------------
	.section	.nv.info,"",@"SHT_CUDA_INFO"
	.align	4


	//----- nvinfo : EIATTR_REGCOUNT
	.align		4
        /*0000*/ 	.byte	0x04, 0x2f
        /*0002*/ 	.short	(.L_20 - .L_19)
	.align		4
.L_19:
        /*0004*/ 	.word	index@(_ZN7cutlass13device_kernelINS_4gemm6kernel13GemmUniversalIN4cute5tupleIJiiiiEEENS1_10collective13CollectiveMmaINS1_35MainloopSm100TmaUmmaWarpSpecializedILi14ELi2ELi2ENS5_IJNS4_1CILi1EEENSA_ILi4EEESB_EEEEENS5_IJNSA_ILi128EEENSA_ILi256EEENSA_ILi32EEEEEENS_12float_e5m2_tENS5_IJlSB_lEEESJ_SK_NS4_8TiledMMAINS4_8MMA_AtomIJNS4_10MMA_TraitsINS4_19SM100_MMA_F8F6F4_SSEJSJ_SJ_fSF_SG_NS4_17integral_constantINS4_4UMMA5MajorELSR_0EEESS_NSP_INSQ_7ScaleInELST_0EEESU_EEEEEENS4_6LayoutINS5_IJSB_SB_SB_EEENS5_IJNSA_ILi0EEESZ_SZ_EEEEENS5_IJNS4_10UnderscoreES12_S12_EEEEENS4_23SM90_TMA_LOAD_MULTICASTENS4_14ComposedLayoutINS4_7SwizzleILi1ELi4ELi3EEENS4_18smem_ptr_flag_bitsILi8EEENSX_INS5_IJNSA_ILi8EEESH_EEENS5_IJSH_SB_EEEEEEEvNS4_8identityENS4_13SM90_TMA_LOADES1F_vS1G_EENS_8epilogue10collective18CollectiveEpilogueINS1J_23Sm100TmaWarpSpecializedILi4ELi2ELi64ELb0ELb0EEEJSI_NS5_IJNSX_ISF_SB_EENSX_INSA_ILi64EEESB_EEEEESJ_SK_SJ_SK_NS1J_6fusion15FusionCallbacksIS1N_NS1S_17LinearCombinationISJ_fSJ_fLNS_15FloatRoundStyleE2EEESI_S1R_JEEENS4_5SM1004TMEM4LOAD26SM100_TMEM_LOAD_32dp32b64xES1H_NS16_INS17_ILi2ELi4ELi3EEES1A_NSX_INS5_IJS1B_S1P_EEENS5_IJS1P_SB_EEEEEEENS4_39AutoVectorizingCopyWithAssumedAlignmentILi128EEENS4_14SM90_TMA_STOREES26_S28_S28_EEEvvEEEEvNT_6ParamsE)
        /*0008*/ 	.word	0x000000ce


	//----- nvinfo : EIATTR_FRAME_SIZE
	.align		4
.L_20:
        /*000c*/ 	.byte	0x04, 0x11
        /*000e*/ 	.short	(.L_22 - .L_21)
	.align		4
.L_21:
        /*0010*/ 	.word	index@($__internal_2_$__cuda_sm10x_tcgen05_guardrail_trap_unallocated_columns_being_dealloced)
        /*0014*/ 	.word	0x00000000


	//----- nvinfo : EIATTR_FRAME_SIZE
	.align		4
.L_22:
        /*0018*/ 	.byte	0x04, 0x11
        /*001a*/ 	.short	(.L_24 - .L_23)
	.align		4
.L_23:
        /*001c*/ 	.word	index@($__internal_1_$__cuda_sm10x_tcgen05_guardrail_trap_phase_invalid_during_alloc)
        /*0020*/ 	.word	0x00000000


	//----- nvinfo : EIATTR_FRAME_SIZE
	.align		4
.L_24:
        /*0024*/ 	.byte	0x04, 0x11
        /*0026*/ 	.short	(.L_26 - .L_25)
	.align		4
.L_25:
        /*0028*/ 	.word	index@($__internal_0_$__cuda_sm10x_tcgen05_guardrail_trap_col_being_dealloced_not_returned_by_alloc)
        /*002c*/ 	.word	0x00000000


	//----- nvinfo : EIATTR_FRAME_SIZE
	.align		4
.L_26:
        /*0030*/ 	.byte	0x04, 0x11
        /*0032*/ 	.short	(.L_28 - .L_27)
	.align		4
.L_27:
        /*0034*/ 	.word	index@(_ZN7cutlass13device_kernelINS_4gemm6kernel13GemmUniversalIN4cute5tupleIJiiiiEEENS1_10collective13CollectiveMmaINS1_35MainloopSm100TmaUmmaWarpSpecializedILi14ELi2ELi2ENS5_IJNS4_1CILi1EEENSA_ILi4EEESB_EEEEENS5_IJNSA_ILi128EEENSA_ILi256EEENSA_ILi32EEEEEENS_12float_e5m2_tENS5_IJlSB_lEEESJ_SK_NS4_8TiledMMAINS4_8MMA_AtomIJNS4_10MMA_TraitsINS4_19SM100_MMA_F8F6F4_SSEJSJ_SJ_fSF_SG_NS4_17integral_constantINS4_4UMMA5MajorELSR_0EEESS_NSP_INSQ_7ScaleInELST_0EEESU_EEEEEENS4_6LayoutINS5_IJSB_SB_SB_EEENS5_IJNSA_ILi0EEESZ_SZ_EEEEENS5_IJNS4_10UnderscoreES12_S12_EEEEENS4_23SM90_TMA_LOAD_MULTICASTENS4_14ComposedLayoutINS4_7SwizzleILi1ELi4ELi3EEENS4_18smem_ptr_flag_bitsILi8EEENSX_INS5_IJNSA_ILi8EEESH_EEENS5_IJSH_SB_EEEEEEEvNS4_8identityENS4_13SM90_TMA_LOADES1F_vS1G_EENS_8epilogue10collective18CollectiveEpilogueINS1J_23Sm100TmaWarpSpecializedILi4ELi2ELi64ELb0ELb0EEEJSI_NS5_IJNSX_ISF_SB_EENSX_INSA_ILi64EEESB_EEEEESJ_SK_SJ_SK_NS1J_6fusion15FusionCallbacksIS1N_NS1S_17LinearCombinationISJ_fSJ_fLNS_15FloatRoundStyleE2EEESI_S1R_JEEENS4_5SM1004TMEM4LOAD26SM100_TMEM_LOAD_32dp32b64xES1H_NS16_INS17_ILi2ELi4ELi3EEES1A_NSX_INS5_IJS1B_S1P_EEENS5_IJS1P_SB_EEEEEEENS4_39AutoVectorizingCopyWithAssumedAlignmentILi128EEENS4_14SM90_TMA_STOREES26_S28_S28_EEEvvEEEEvNT_6ParamsE)
        /*0038*/ 	.word	0x00000000


	//----- nvinfo : EIATTR_MIN_STACK_SIZE
	.align		4
.L_28:
        /*003c*/ 	.byte	0x04, 0x12
        /*003e*/ 	.short	(.L_30 - .L_29)
	.align		4
.L_29:
        /*0040*/ 	.word	index@(_ZN7cutlass13device_kernelINS_4gemm6kernel13GemmUniversalIN4cute5tupleIJiiiiEEENS1_10collective13CollectiveMmaINS1_35MainloopSm100TmaUmmaWarpSpecializedILi14ELi2ELi2ENS5_IJNS4_1CILi1EEENSA_ILi4EEESB_EEEEENS5_IJNSA_ILi128EEENSA_ILi256EEENSA_ILi32EEEEEENS_12float_e5m2_tENS5_IJlSB_lEEESJ_SK_NS4_8TiledMMAINS4_8MMA_AtomIJNS4_10MMA_TraitsINS4_19SM100_MMA_F8F6F4_SSEJSJ_SJ_fSF_SG_NS4_17integral_constantINS4_4UMMA5MajorELSR_0EEESS_NSP_INSQ_7ScaleInELST_0EEESU_EEEEEENS4_6LayoutINS5_IJSB_SB_SB_EEENS5_IJNSA_ILi0EEESZ_SZ_EEEEENS5_IJNS4_10UnderscoreES12_S12_EEEEENS4_23SM90_TMA_LOAD_MULTICASTENS4_14ComposedLayoutINS4_7SwizzleILi1ELi4ELi3EEENS4_18smem_ptr_flag_bitsILi8EEENSX_INS5_IJNSA_ILi8EEESH_EEENS5_IJSH_SB_EEEEEEEvNS4_8identityENS4_13SM90_TMA_LOADES1F_vS1G_EENS_8epilogue10collective18CollectiveEpilogueINS1J_23Sm100TmaWarpSpecializedILi4ELi2ELi64ELb0ELb0EEEJSI_NS5_IJNSX_ISF_SB_EENSX_INSA_ILi64EEESB_EEEEESJ_SK_SJ_SK_NS1J_6fusion15FusionCallbacksIS1N_NS1S_17LinearCombinationISJ_fSJ_fLNS_15FloatRoundStyleE2EEESI_S1R_JEEENS4_5SM1004TMEM4LOAD26SM100_TMEM_LOAD_32dp32b64xES1H_NS16_INS17_ILi2ELi4ELi3EEES1A_NSX_INS5_IJS1B_S1P_EEENS5_IJS1P_SB_EEEEEEENS4_39AutoVectorizingCopyWithAssumedAlignmentILi128EEENS4_14SM90_TMA_STOREES26_S28_S28_EEEvvEEEEvNT_6ParamsE)
        /*0044*/ 	.word	0x00000000
.L_30:


//--------------------- .nv.compat                --------------------------
	.section	.nv.compat,"",@"SHT_CUDA_COMPAT_INFO"
	.align	4
        /*0000*/ 	.byte	0x02, 0x09, 0x01, 0x00, 0x02, 0x02, 0x02, 0x00, 0x02, 0x05, 0x05, 0x00, 0x03, 0x07, 0x01, 0x01
        /*0010*/ 	.byte	0x02, 0x03, 0x01, 0x00, 0x02, 0x06, 0x01, 0x00, 0x04, 0x0b, 0x08, 0x00, 0x09, 0x00, 0x00, 0x00
        /*0020*/ 	.byte	0x00, 0x00, 0x00, 0x00


//--------------------- .nv.info._ZN7cutlass13device_kernelINS_4gemm6kernel13GemmUniversalIN4cute5tupleIJiiiiEEENS1_10collective13CollectiveMmaINS1_35MainloopSm100TmaUmmaWarpSpecializedILi14ELi2ELi2ENS5_IJNS4_1CILi1EEENSA_ILi4EEESB_EEEEENS5_IJNSA_ILi128EEENSA_ILi256EEENSA_ILi32EEEEEENS_12float_e5m2_tENS5_IJlSB_lEEESJ_SK_NS4_8TiledMMAINS4_8MMA_AtomIJNS4_10MMA_TraitsINS4_19SM100_MMA_F8F6F4_SSEJSJ_SJ_fSF_SG_NS4_17integral_constantINS4_4UMMA5MajorELSR_0EEESS_NSP_INSQ_7ScaleInELST_0EEESU_EEEEEENS4_6LayoutINS5_IJSB_SB_SB_EEENS5_IJNSA_ILi0EEESZ_SZ_EEEEENS5_IJNS4_10UnderscoreES12_S12_EEEEENS4_23SM90_TMA_LOAD_MULTICASTENS4_14ComposedLayoutINS4_7SwizzleILi1ELi4ELi3EEENS4_18smem_ptr_flag_bitsILi8EEENSX_INS5_IJNSA_ILi8EEESH_EEENS5_IJSH_SB_EEEEEEEvNS4_8identityENS4_13SM90_TMA_LOADES1F_vS1G_EENS_8epilogue10collective18CollectiveEpilogueINS1J_23Sm100TmaWarpSpecializedILi4ELi2ELi64ELb0ELb0EEEJSI_NS5_IJNSX_ISF_SB_EENSX_INSA_ILi64EEESB_EEEEESJ_SK_SJ_SK_NS1J_6fusion15FusionCallbacksIS1N_NS1S_17LinearCombinationISJ_fSJ_fLNS_15FloatRoundStyleE2EEESI_S1R_JEEENS4_5SM1004TMEM4LOAD26SM100_TMEM_LOAD_32dp32b64xES1H_NS16_INS17_ILi2ELi4ELi3EEES1A_NSX_INS5_IJS1B_S1P_EEENS5_IJS1P_SB_EEEEEEENS4_39AutoVectorizingCopyWithAssumedAlignmentILi128EEENS4_14SM90_TMA_STOREES26_S28_S28_EEEvvEEEEvNT_6ParamsE --------------------------
	.section	.nv.info._ZN7cutlass13device_kernelINS_4gemm6kernel13GemmUniversalIN4cute5tupleIJiiiiEEENS1_10collective13CollectiveMmaINS1_35MainloopSm100TmaUmmaWarpSpecializedILi14ELi2ELi2ENS5_IJNS4_1CILi1EEENSA_ILi4EEESB_EEEEENS5_IJNSA_ILi128EEENSA_ILi256EEENSA_ILi32EEEEEENS_12float_e5m2_tENS5_IJlSB_lEEESJ_SK_NS4_8TiledMMAINS4_8MMA_AtomIJNS4_10MMA_TraitsINS4_19SM100_MMA_F8F6F4_SSEJSJ_SJ_fSF_SG_NS4_17integral_constantINS4_4UMMA5MajorELSR_0EEESS_NSP_INSQ_7ScaleInELST_0EEESU_EEEEEENS4_6LayoutINS5_IJSB_SB_SB_EEENS5_IJNSA_ILi0EEESZ_SZ_EEEEENS5_IJNS4_10UnderscoreES12_S12_EEEEENS4_23SM90_TMA_LOAD_MULTICASTENS4_14ComposedLayoutINS4_7SwizzleILi1ELi4ELi3EEENS4_18smem_ptr_flag_bitsILi8EEENSX_INS5_IJNSA_ILi8EEESH_EEENS5_IJSH_SB_EEEEEEEvNS4_8identityENS4_13SM90_TMA_LOADES1F_vS1G_EENS_8epilogue10collective18CollectiveEpilogueINS1J_23Sm100TmaWarpSpecializedILi4ELi2ELi64ELb0ELb0EEEJSI_NS5_IJNSX_ISF_SB_EENSX_INSA_ILi64EEESB_EEEEESJ_SK_SJ_SK_NS1J_6fusion15FusionCallbacksIS1N_NS1S_17LinearCombinationISJ_fSJ_fLNS_15FloatRoundStyleE2EEESI_S1R_JEEENS4_5SM1004TMEM4LOAD26SM100_TMEM_LOAD_32dp32b64xES1H_NS16_INS17_ILi2ELi4ELi3EEES1A_NSX_INS5_IJS1B_S1P_EEENS5_IJS1P_SB_EEEEEEENS4_39AutoVectorizingCopyWithAssumedAlignmentILi128EEENS4_14SM90_TMA_STOREES26_S28_S28_EEEvvEEEEvNT_6ParamsE,"",@"SHT_CUDA_INFO"
	.sectionflags	@""
	.align	4


	//----- nvinfo : EIATTR_CUDA_API_VERSION
	.align		4
        /*0000*/ 	.byte	0x04, 0x37
        /*0002*/ 	.short	(.L_32 - .L_31)
.L_31:
        /*0004*/ 	.word	0x00000082


	//----- nvinfo : EIATTR_KPARAM_INFO
	.align		4
.L_32:
        /*0008*/ 	.byte	0x04, 0x17
        /*000a*/ 	.short	(.L_34 - .L_33)
.L_33:
        /*000c*/ 	.word	0x00000000
        /*0010*/ 	.short	0x0000
        /*0012*/ 	.short	0x0000
        /*0014*/ 	.byte	0x00, 0xf0, 0x01, 0x20


	//----- nvinfo : EIATTR_AT_ENTRY_FRAGMENTS
	.align		4
.L_34:
        /*0018*/ 	.byte	0x04, 0x4f
        /*001a*/ 	.short	(.L_36 - .L_35)


	//   ....[0]....
.L_35:
        /*001c*/ 	.word	0x00000006


	//----- nvinfo : EIATTR_RESERVED_SMEM_USED
	.align		4
.L_36:
        /*0020*/ 	.byte	0x01, 0x41
	.zero		2


	//----- nvinfo : EIATTR_SPARSE_MMA_MASK
	.align		4
        /*0024*/ 	.byte	0x03, 0x50
        /*0026*/ 	.short	0x0000


	//----- nvinfo : EIATTR_TCGEN05_1CTA_USED
	.align		4
        /*0028*/ 	.byte	0x01, 0x51
	.zero		2


	//----- nvinfo : EIATTR_MAXREG_COUNT
	.align		4
        /*002c*/ 	.byte	0x03, 0x1b
        /*002e*/ 	.short	0x00ff


	//----- nvinfo : EIATTR_NUM_BARRIERS
	.align		4
        /*0030*/ 	.byte	0x02, 0x4c
        /*0032*/ 	.byte	0x07
	.zero		1


	//----- nvinfo : EIATTR_EXTERNS
	.align		4
        /*0034*/ 	.byte	0x04, 0x0f
        /*0036*/ 	.short	(.L_38 - .L_37)


	//   ....[0]....
	.align		4
.L_37:
        /*0038*/ 	.word	index@(__assertfail)


	//----- nvinfo : EIATTR_MERCURY_ISA_VERSION
	.align		4
.L_38:
        /*003c*/ 	.byte	0x03, 0x5f
        /*003e*/ 	.short	0x0101


	//----- nvinfo : EIATTR_INT_WARP_WIDE_INSTR_OFFSETS
	.align		4
        /*0040*/ 	.byte	0x04, 0x31
        /*0042*/ 	.short	(.L_40 - .L_39)


	//   ....[0]....
.L_39:
        /*0044*/ 	.word	0x00004160


	//   ....[1]....
        /*0048*/ 	.word	0x00004180


	//   ....[2]....
        /*004c*/ 	.word	0x000041b0


	//   ....[3]....
        /*0050*/ 	.word	0x00004d30


	//   ....[4]....
        /*0054*/ 	.word	0x00004da0


	//   ....[5]....
        /*0058*/ 	.word	0x00004e70


	//   ....[6]....
        /*005c*/ 	.word	0x00004ef0


	//   ....[7]....
        /*0060*/ 	.word	0x00004fe0


	//   ....[8]....
        /*0064*/ 	.word	0x00005060


	//   ....[9]....
        /*0068*/ 	.word	0x00005140


	//   ....[10]....
        /*006c*/ 	.word	0x000051f0


	//----- nvinfo : EIATTR_COOP_GROUP_MASK_REGIDS
	.align		4
.L_40:
        /*0070*/ 	.byte	0x04, 0x29
        /*0072*/ 	.short	(.L_42 - .L_41)


	//   ....[0]....
.L_41:
        /*0074*/ 	.word	0xffffffff


	//   ....[1]....
        /*0078*/ 	.word	0xffffffff


	//   ....[2]....
        /*007c*/ 	.word	0xffffffff


	//   ....[3]....
        /*0080*/ 	.word	0xffffffff


	//   ....[4]....
        /*0084*/ 	.word	0xffffffff


	//   ....[5]....
        /*0088*/ 	.word	0xffffffff


	//   ....[6]....
        /*008c*/ 	.word	0xffffffff


	//   ....[7]....
        /*0090*/ 	.word	0xffffffff


	//   ....[8]....
        /*0094*/ 	.word	0xffffffff


	//   ....[9]....
        /*0098*/ 	.word	0xffffffff


	//   ....[10]....
        /*009c*/ 	.word	0xffffffff


	//   ....[11]....
        /*00a0*/ 	.word	0xffffffff


	//   ....[12]....
        /*00a4*/ 	.word	0xffffffff


	//   ....[13]....
        /*00a8*/ 	.word	0xffffffff


	//----- nvinfo : EIATTR_COOP_GROUP_INSTR_OFFSETS
	.align		4
.L_42:
        /*00ac*/ 	.byte	0x04, 0x28
        /*00ae*/ 	.short	(.L_44 - .L_43)


	//   ....[0]....
.L_43:
        /*00b0*/ 	.word	0x00000080


	//   ....[1]....
        /*00b4*/ 	.word	0x000004f0


	//   ....[2]....
        /*00b8*/ 	.word	0x00000810


	//   ....[3]....
        /*00bc*/ 	.word	0x000009b0


	//   ....[4]....
        /*00c0*/ 	.word	0x00000ab0


	//   ....[5]....
        /*00c4*/ 	.word	0x00000c20


	//   ....[6]....
        /*00c8*/ 	.word	0x00000d80


	//   ....[7]....
        /*00cc*/ 	.word	0x00000f30


	//   ....[8]....
        /*00d0*/ 	.word	0x000021a0


	//   ....[9]....
        /*00d4*/ 	.word	0x00003620


	//   ....[10]....
        /*00d8*/ 	.word	0x00003830


	//   ....[11]....
        /*00dc*/ 	.word	0x00003860


	//   ....[12]....
        /*00e0*/ 	.word	0x00004040


	//   ....[13]....
        /*00e4*/ 	.word	0x00004270


	//----- nvinfo : EIATTR_VRC_CTA_INIT_COUNT
	.align		4
.L_44:
        /*00e8*/ 	.byte	0x02, 0x4a
        /*00ea*/ 	.byte	0x80
	.zero		1


	//----- nvinfo : EIATTR_SYSCALL_OFFSETS
	.align		4
        /*00ec*/ 	.byte	0x04, 0x46
        /*00ee*/ 	.short	(.L_46 - .L_45)


	//   ....[0]....
.L_45:
        /*00f0*/ 	.word	0x00005e70


	//   ....[1]....
        /*00f4*/ 	.word	0x00005fb0


	//   ....[2]....
        /*00f8*/ 	.word	0x00006840


	//   ....[3]....
        /*00fc*/ 	.word	0x00007e60


	//   ....[4]....
        /*0100*/ 	.word	0x00009410


	//   ....[5]....
        /*0104*/ 	.word	0x0000a9e0


	//----- nvinfo : EIATTR_MBARRIER_INSTR_OFFSETS
	.align		4
.L_46:
        /*0108*/ 	.byte	0x04, 0x39
        /*010a*/ 	.short	(.L_48 - .L_47)


	//   ....[0]....
.L_47:
        /*010c*/ 	.word	0x00000630
        /*0110*/ 	.word	0x000000ff
        /*0114*/ 	.word	0x00000000
        /*0118*/ 	.short	0x0100
        /*011a*/ 	.byte	0x04
	.zero		1


	//   ....[1]....
        /*011c*/ 	.word	0x00000640
        /*0120*/ 	.word	0x000000ff
        /*0124*/ 	.word	0x00000070
        /*0128*/ 	.short	0x0100
        /*012a*/ 	.byte	0x04
	.zero		1


	//   ....[2]....
        /*012c*/ 	.word	0x00000650
        /*0130*/ 	.word	0x000000ff
        /*0134*/ 	.word	0x00000008
        /*0138*/ 	.short	0x0100
        /*013a*/ 	.byte	0x04
	.zero		1


	//   ....[3]....
        /*013c*/ 	.word	0x00000660
        /*0140*/ 	.word	0x000000ff
        /*0144*/ 	.word	0x00000078
        /*0148*/ 	.short	0x0100
        /*014a*/ 	.byte	0x04
	.zero		1


	//   ....[4]....
        /*014c*/ 	.word	0x00000670
        /*0150*/ 	.word	0x000000ff
        /*0154*/ 	.word	0x00000010
        /*0158*/ 	.short	0x0100
        /*015a*/ 	.byte	0x04
	.zero		1


	//   ....[5]....
        /*015c*/ 	.word	0x00000680
        /*0160*/ 	.word	0x000000ff
        /*0164*/ 	.word	0x00000080
        /*0168*/ 	.short	0x0100
        /*016a*/ 	.byte	0x04
	.zero		1


	//   ....[6]....
        /*016c*/ 	.word	0x00000690
        /*0170*/ 	.word	0x000000ff
        /*0174*/ 	.word	0x00000018
        /*0178*/ 	.short	0x0100
        /*017a*/ 	.byte	0x04
	.zero		1


	//   ....[7]....
        /*017c*/ 	.word	0x000006a0
        /*0180*/ 	.word	0x000000ff
        /*0184*/ 	.word	0x00000088
        /*0188*/ 	.short	0x0100
        /*018a*/ 	.byte	0x04
	.zero		1


	//   ....[8]....
        /*018c*/ 	.word	0x000006b0
        /*0190*/ 	.word	0x000000ff
        /*0194*/ 	.word	0x00000020
        /*0198*/ 	.short	0x0100
        /*019a*/ 	.byte	0x04
	.zero		1


	//   ....[9]....
        /*019c*/ 	.word	0x000006c0
        /*01a0*/ 	.word	0x000000ff
        /*01a4*/ 	.word	0x00000090
        /*01a8*/ 	.short	0x0100
        /*01aa*/ 	.byte	0x04
	.zero		1


	//   ....[10]....
        /*01ac*/ 	.word	0x000006d0
        /*01b0*/ 	.word	0x000000ff
        /*01b4*/ 	.word	0x00000028
        /*01b8*/ 	.short	0x0100
        /*01ba*/ 	.byte	0x04
	.zero		1


	//   ....[11]....
        /*01bc*/ 	.word	0x000006e0
        /*01c0*/ 	.word	0x000000ff
        /*01c4*/ 	.word	0x00000098
        /*01c8*/ 	.short	0x0100
        /*01ca*/ 	.byte	0x04
	.zero		1


	//   ....[12]....
        /*01cc*/ 	.word	0x000006f0
        /*01d0*/ 	.word	0x000000ff
        /*01d4*/ 	.word	0x00000030
        /*01d8*/ 	.short	0x0100
        /*01da*/ 	.byte	0x04
	.zero		1


	//   ....[13]....
        /*01dc*/ 	.word	0x00000700
        /*01e0*/ 	.word	0x000000ff
        /*01e4*/ 	.word	0x000000a0
        /*01e8*/ 	.short	0x0100
        /*01ea*/ 	.byte	0x04
	.zero		1


	//   ....[14]....
        /*01ec*/ 	.word	0x00000710
        /*01f0*/ 	.word	0x000000ff
        /*01f4*/ 	.word	0x00000038
        /*01f8*/ 	.short	0x0100
        /*01fa*/ 	.byte	0x04
	.zero		1


	//   ....[15]....
        /*01fc*/ 	.word	0x00000720
        /*0200*/ 	.word	0x000000ff
        /*0204*/ 	.word	0x000000a8
        /*0208*/ 	.short	0x0100
        /*020a*/ 	.byte	0x04
	.zero		1


	//   ....[16]....
        /*020c*/ 	.word	0x00000730
        /*0210*/ 	.word	0x000000ff
        /*0214*/ 	.word	0x00000040
        /*0218*/ 	.short	0x0100
        /*021a*/ 	.byte	0x04
	.zero		1


	//   ....[17]....
        /*021c*/ 	.word	0x00000740
        /*0220*/ 	.word	0x000000ff
        /*0224*/ 	.word	0x000000b0
        /*0228*/ 	.short	0x0100
        /*022a*/ 	.byte	0x04
	.zero		1


	//   ....[18]....
        /*022c*/ 	.word	0x00000750
        /*0230*/ 	.word	0x000000ff
        /*0234*/ 	.word	0x00000048
        /*0238*/ 	.short	0x0100
        /*023a*/ 	.byte	0x04
	.zero		1


	//   ....[19]....
        /*023c*/ 	.word	0x00000760
        /*0240*/ 	.word	0x000000ff
        /*0244*/ 	.word	0x000000b8
        /*0248*/ 	.short	0x0100
        /*024a*/ 	.byte	0x04
	.zero		1


	//   ....[20]....
        /*024c*/ 	.word	0x00000770
        /*0250*/ 	.word	0x000000ff
        /*0254*/ 	.word	0x00000050
        /*0258*/ 	.short	0x0100
        /*025a*/ 	.byte	0x04
	.zero		1


	//   ....[21]....
        /*025c*/ 	.word	0x00000780
        /*0260*/ 	.word	0x000000ff
        /*0264*/ 	.word	0x000000c0
        /*0268*/ 	.short	0x0100
        /*026a*/ 	.byte	0x04
	.zero		1


	//   ....[22]....
        /*026c*/ 	.word	0x00000790
        /*0270*/ 	.word	0x000000ff
        /*0274*/ 	.word	0x00000058
        /*0278*/ 	.short	0x0100
        /*027a*/ 	.byte	0x04
	.zero		1


	//   ....[23]....
        /*027c*/ 	.word	0x000007a0
        /*0280*/ 	.word	0x000000ff
        /*0284*/ 	.word	0x000000c8
        /*0288*/ 	.short	0x0100
        /*028a*/ 	.byte	0x04
	.zero		1


	//   ....[24]....
        /*028c*/ 	.word	0x000007b0
        /*0290*/ 	.word	0x000000ff
        /*0294*/ 	.word	0x00000060
        /*0298*/ 	.short	0x0100
        /*029a*/ 	.byte	0x04
	.zero		1


	//   ....[25]....
        /*029c*/ 	.word	0x000007c0
        /*02a0*/ 	.word	0x000000ff
        /*02a4*/ 	.word	0x000000d0
        /*02a8*/ 	.short	0x0100
        /*02aa*/ 	.byte	0x04
	.zero		1


	//   ....[26]....
        /*02ac*/ 	.word	0x000007d0
        /*02b0*/ 	.word	0x000000ff
        /*02b4*/ 	.word	0x00000068
        /*02b8*/ 	.short	0x0100
        /*02ba*/ 	.byte	0x04
	.zero		1


	//   ....[27]....
        /*02bc*/ 	.word	0x000007e0
        /*02c0*/ 	.word	0x000000ff
        /*02c4*/ 	.word	0x000000d8
        /*02c8*/ 	.short	0x0100
        /*02ca*/ 	.byte	0x04
	.zero		1


	//   ....[28]....
        /*02cc*/ 	.word	0x00000920
        /*02d0*/ 	.word	0x000000ff
        /*02d4*/ 	.word	0x000000e0
        /*02d8*/ 	.short	0x0100
        /*02da*/ 	.byte	0x04
	.zero		1


	//   ....[29]....
        /*02dc*/ 	.word	0x00000930
        /*02e0*/ 	.word	0x000000ff
        /*02e4*/ 	.word	0x00000100
        /*02e8*/ 	.short	0x0100
        /*02ea*/ 	.byte	0x04
	.zero		1


	//   ....[30]....
        /*02ec*/ 	.word	0x00000940
        /*02f0*/ 	.word	0x000000ff
        /*02f4*/ 	.word	0x000000e8
        /*02f8*/ 	.short	0x0100
        /*02fa*/ 	.byte	0x04
	.zero		1


	//   ....[31]....
        /*02fc*/ 	.word	0x00000950
        /*0300*/ 	.word	0x000000ff
        /*0304*/ 	.word	0x00000108
        /*0308*/ 	.short	0x0100
        /*030a*/ 	.byte	0x04
	.zero		1


	//   ....[32]....
        /*030c*/ 	.word	0x00000960
        /*0310*/ 	.word	0x000000ff
        /*0314*/ 	.word	0x000000f0
        /*0318*/ 	.short	0x0100
        /*031a*/ 	.byte	0x04
	.zero		1


	//   ....[33]....
        /*031c*/ 	.word	0x00000970
        /*0320*/ 	.word	0x000000ff
        /*0324*/ 	.word	0x00000110
        /*0328*/ 	.short	0x0100
        /*032a*/ 	.byte	0x04
	.zero		1


	//   ....[34]....
        /*032c*/ 	.word	0x00000980
        /*0330*/ 	.word	0x000000ff
        /*0334*/ 	.word	0x000000f8
        /*0338*/ 	.short	0x0100
        /*033a*/ 	.byte	0x04
	.zero		1


	//   ....[35]....
        /*033c*/ 	.word	0x00000990
        /*0340*/ 	.word	0x000000ff
        /*0344*/ 	.word	0x00000118
        /*0348*/ 	.short	0x0100
        /*034a*/ 	.byte	0x04
	.zero		1


	//   ....[36]....
        /*034c*/ 	.word	0x00000a80
        /*0350*/ 	.word	0x000000ff
        /*0354*/ 	.word	0x00000120
        /*0358*/ 	.short	0x0100
        /*035a*/ 	.byte	0x06
	.zero		1


	//   ....[37]....
        /*035c*/ 	.word	0x00000a90
        /*0360*/ 	.word	0x000000ff
        /*0364*/ 	.word	0x00000128
        /*0368*/ 	.short	0x0100
        /*036a*/ 	.byte	0x06
	.zero		1


	//   ....[38]....
        /*036c*/ 	.word	0x00000bd0
        /*0370*/ 	.word	0x000000ff
        /*0374*/ 	.word	0x00000130
        /*0378*/ 	.short	0x0100
        /*037a*/ 	.byte	0x06
	.zero		1


	//   ....[39]....
        /*037c*/ 	.word	0x00000be0
        /*0380*/ 	.word	0x000000ff
        /*0384*/ 	.word	0x00000140
        /*0388*/ 	.short	0x0100
        /*038a*/ 	.byte	0x06
	.zero		1


	//   ....[40]....
        /*038c*/ 	.word	0x00000bf0
        /*0390*/ 	.word	0x000000ff
        /*0394*/ 	.word	0x00000138
        /*0398*/ 	.short	0x0100
        /*039a*/ 	.byte	0x06
	.zero		1


	//   ....[41]....
        /*039c*/ 	.word	0x00000c00
        /*03a0*/ 	.word	0x000000ff
        /*03a4*/ 	.word	0x00000148
        /*03a8*/ 	.short	0x0100
        /*03aa*/ 	.byte	0x06
	.zero		1


	//   ....[42]....
        /*03ac*/ 	.word	0x00000d30
        /*03b0*/ 	.word	0x000000ff
        /*03b4*/ 	.word	0x00000150
        /*03b8*/ 	.short	0x0100
        /*03ba*/ 	.byte	0x04
	.zero		1


	//   ....[43]....
        /*03bc*/ 	.word	0x00000d40
        /*03c0*/ 	.word	0x000000ff
        /*03c4*/ 	.word	0x00000160
        /*03c8*/ 	.short	0x0100
        /*03ca*/ 	.byte	0x04
	.zero		1


	//   ....[44]....
        /*03cc*/ 	.word	0x00000d50
        /*03d0*/ 	.word	0x000000ff
        /*03d4*/ 	.word	0x00000158
        /*03d8*/ 	.short	0x0100
        /*03da*/ 	.byte	0x04
	.zero		1


	//   ....[45]....
        /*03dc*/ 	.word	0x00000d60
        /*03e0*/ 	.word	0x000000ff
        /*03e4*/ 	.word	0x00000168
        /*03e8*/ 	.short	0x0100
        /*03ea*/ 	.byte	0x04
	.zero		1


	//   ....[46]....
        /*03ec*/ 	.word	0x00000e50
        /*03f0*/ 	.word	0x000000ff
        /*03f4*/ 	.word	0x00000170
        /*03f8*/ 	.short	0x0100
        /*03fa*/ 	.byte	0x04
	.zero		1


	//   ....[47]....
        /*03fc*/ 	.word	0x00000e60
        /*0400*/ 	.word	0x000000ff
        /*0404*/ 	.word	0x00000180
        /*0408*/ 	.short	0x0100
        /*040a*/ 	.byte	0x04
	.zero		1


	//   ....[48]....
        /*040c*/ 	.word	0x00000e70
        /*0410*/ 	.word	0x000000ff
        /*0414*/ 	.word	0x00000178
        /*0418*/ 	.short	0x0100
        /*041a*/ 	.byte	0x04
	.zero		1


	//   ....[49]....
        /*041c*/ 	.word	0x00000e80
        /*0420*/ 	.word	0x000000ff
        /*0424*/ 	.word	0x00000188
        /*0428*/ 	.short	0x0100
        /*042a*/ 	.byte	0x04
	.zero		1


	//   ....[50]....
        /*042c*/ 	.word	0x00001a50
        /*0430*/ 	.word	0x00000000
        /*0434*/ 	.word	0x00000180
        /*0438*/ 	.short	0x010a
        /*043a*/ 	.byte	0xff
	.zero		1


	//   ....[51]....
        /*043c*/ 	.word	0x00001a70
        /*0440*/ 	.word	0x00000000
        /*0444*/ 	.word	0x00000170
        /*0448*/ 	.short	0x0101
        /*044a*/ 	.byte	0xff
	.zero		1


	//   ....[52]....
        /*044c*/ 	.word	0x00001b30
        /*0450*/ 	.word	0x000000ff
        /*0454*/ 	.word	0x00000070
        /*0458*/ 	.short	0x010a
        /*045a*/ 	.byte	0x04
	.zero		1


	//   ....[53]....
        /*045c*/ 	.word	0x00001bb0
        /*0460*/ 	.word	0x000000ff
        /*0464*/ 	.word	0x00000070
        /*0468*/ 	.short	0x010a
        /*046a*/ 	.byte	0x21
	.zero		1


	//   ....[54]....
        /*046c*/ 	.word	0x00001d40
        /*0470*/ 	.word	0x000000ff
        /*0474*/ 	.word	0x00000070
        /*0478*/ 	.short	0x010a
        /*047a*/ 	.byte	0x08
	.zero		1


	//   ....[55]....
        /*047c*/ 	.word	0x00001e60
        /*0480*/ 	.word	0x000000ff
        /*0484*/ 	.word	0x00000128
        /*0488*/ 	.short	0x0101
        /*048a*/ 	.byte	0x07
	.zero		1


	//   ....[56]....
        /*048c*/ 	.word	0x00001e80
        /*0490*/ 	.word	0x000000ff
        /*0494*/ 	.word	0x00000070
        /*0498*/ 	.short	0x010a
        /*049a*/ 	.byte	0x04
	.zero		1


	//   ....[57]....
        /*049c*/ 	.word	0x00001f00
        /*04a0*/ 	.word	0x000000ff
        /*04a4*/ 	.word	0x00000070
        /*04a8*/ 	.short	0x010a
        /*04aa*/ 	.byte	0x11
	.zero		1


	//   ....[58]....
        /*04ac*/ 	.word	0x00002090
        /*04b0*/ 	.word	0x000000ff
        /*04b4*/ 	.word	0x00000070
        /*04b8*/ 	.short	0x010a
        /*04ba*/ 	.byte	0x06
	.zero		1


	//   ....[59]....
        /*04bc*/ 	.word	0x000021d0
        /*04c0*/ 	.word	0x00000003
        /*04c4*/ 	.word	0x00000130
        /*04c8*/ 	.short	0x010a
        /*04ca*/ 	.byte	0xff
	.zero		1


	//   ....[60]....
        /*04cc*/ 	.word	0x00002320
        /*04d0*/ 	.word	0x00000000
        /*04d4*/ 	.word	0x00000000
        /*04d8*/ 	.short	0x0101
        /*04da*/ 	.byte	0xff
	.zero		1


	//   ....[61]....
        /*04dc*/ 	.word	0x000028d0
        /*04e0*/ 	.word	0x000000ff
        /*04e4*/ 	.word	0x00000000
        /*04e8*/ 	.short	0x010a
        /*04ea*/ 	.byte	0x04
	.zero		1


	//   ....[62]....
        /*04ec*/ 	.word	0x00002960
        /*04f0*/ 	.word	0x000000ff
        /*04f4*/ 	.word	0x00000000
        /*04f8*/ 	.short	0x010a
        /*04fa*/ 	.byte	0x05
	.zero		1


	//   ....[63]....
        /*04fc*/ 	.word	0x000029f0
        /*0500*/ 	.word	0x000000ff
        /*0504*/ 	.word	0x00000000
        /*0508*/ 	.short	0x010a
        /*050a*/ 	.byte	0x05
	.zero		1


	//   ....[64]....
        /*050c*/ 	.word	0x00002a80
        /*0510*/ 	.word	0x000000ff
        /*0514*/ 	.word	0x00000000
        /*0518*/ 	.short	0x010a
        /*051a*/ 	.byte	0x05
	.zero		1


	//   ....[65]....
        /*051c*/ 	.word	0x00002b10
        /*0520*/ 	.word	0x000000ff
        /*0524*/ 	.word	0x00000000
        /*0528*/ 	.short	0x010a
        /*052a*/ 	.byte	0x05
	.zero		1


	//   ....[66]....
        /*052c*/ 	.word	0x00002ba0
        /*0530*/ 	.word	0x000000ff
        /*0534*/ 	.word	0x00000000
        /*0538*/ 	.short	0x010a
        /*053a*/ 	.byte	0x05
	.zero		1


	//   ....[67]....
        /*053c*/ 	.word	0x00002c30
        /*0540*/ 	.word	0x000000ff
        /*0544*/ 	.word	0x00000000
        /*0548*/ 	.short	0x010a
        /*054a*/ 	.byte	0x05
	.zero		1


	//   ....[68]....
        /*054c*/ 	.word	0x00002cc0
        /*0550*/ 	.word	0x000000ff
        /*0554*/ 	.word	0x00000000
        /*0558*/ 	.short	0x010a
        /*055a*/ 	.byte	0x05
	.zero		1


	//   ....[69]....
        /*055c*/ 	.word	0x00002d50
        /*0560*/ 	.word	0x000000ff
        /*0564*/ 	.word	0x00000000
        /*0568*/ 	.short	0x010a
        /*056a*/ 	.byte	0x05
	.zero		1


	//   ....[70]....
        /*056c*/ 	.word	0x00002de0
        /*0570*/ 	.word	0x000000ff
        /*0574*/ 	.word	0x00000000
        /*0578*/ 	.short	0x010a
        /*057a*/ 	.byte	0x05
	.zero		1


	//   ....[71]....
        /*057c*/ 	.word	0x00002e70
        /*0580*/ 	.word	0x000000ff
        /*0584*/ 	.word	0x00000000
        /*0588*/ 	.short	0x010a
        /*058a*/ 	.byte	0x05
	.zero		1


	//   ....[72]....
        /*058c*/ 	.word	0x00002f00
        /*0590*/ 	.word	0x000000ff
        /*0594*/ 	.word	0x00000000
        /*0598*/ 	.short	0x010a
        /*059a*/ 	.byte	0x05
	.zero		1


	//   ....[73]....
        /*059c*/ 	.word	0x00002f90
        /*05a0*/ 	.word	0x000000ff
        /*05a4*/ 	.word	0x00000000
        /*05a8*/ 	.short	0x010a
        /*05aa*/ 	.byte	0x05
	.zero		1


	//   ....[74]....
        /*05ac*/ 	.word	0x00003030
        /*05b0*/ 	.word	0x00000000
        /*05b4*/ 	.word	0x00000000
        /*05b8*/ 	.short	0x010a
        /*05ba*/ 	.byte	0xff
	.zero		1


	//   ....[75]....
        /*05bc*/ 	.word	0x00003170
        /*05c0*/ 	.word	0x00000002
        /*05c4*/ 	.word	0x00000170
        /*05c8*/ 	.short	0x010a
        /*05ca*/ 	.byte	0xff
	.zero		1


	//   ....[76]....
        /*05cc*/ 	.word	0x000031d0
        /*05d0*/ 	.word	0x00000004
        /*05d4*/ 	.word	0x00000000
        /*05d8*/ 	.short	0x0101
        /*05da*/ 	.byte	0xff
	.zero		1


	//   ....[77]....
        /*05dc*/ 	.word	0x000031f0
        /*05e0*/ 	.word	0x000000ff
        /*05e4*/ 	.word	0x00000140
        /*05e8*/ 	.short	0x010a
        /*05ea*/ 	.byte	0x04
	.zero		1


	//   ....[78]....
        /*05ec*/ 	.word	0x00003310
        /*05f0*/ 	.word	0x00000002
        /*05f4*/ 	.word	0x00000130
        /*05f8*/ 	.short	0x010a
        /*05fa*/ 	.byte	0xff
	.zero		1


	//   ....[79]....
        /*05fc*/ 	.word	0x00003420
        /*0600*/ 	.word	0x00000002
        /*0604*/ 	.word	0x00000000
        /*0608*/ 	.short	0x0101
        /*060a*/ 	.byte	0xff
	.zero		1


	//   ....[80]....
        /*060c*/ 	.word	0x000034b0
        /*0610*/ 	.word	0x000000ff
        /*0614*/ 	.word	0x00000140
        /*0618*/ 	.short	0x0106
        /*061a*/ 	.byte	0x04
	.zero		1


	//   ....[81]....
        /*061c*/ 	.word	0x000034d0
        /*0620*/ 	.word	0x000000ff
        /*0624*/ 	.word	0x00000140
        /*0628*/ 	.short	0x010a
        /*062a*/ 	.byte	0x04
	.zero		1


	//   ....[82]....
        /*062c*/ 	.word	0x00003560
        /*0630*/ 	.word	0x000000ff
        /*0634*/ 	.word	0x00000140
        /*0638*/ 	.short	0x0106
        /*063a*/ 	.byte	0x07
	.zero		1


	//   ....[83]....
        /*063c*/ 	.word	0x000035a0
        /*0640*/ 	.word	0x00000000
        /*0644*/ 	.word	0x00000140
        /*0648*/ 	.short	0x010a
        /*064a*/ 	.byte	0xff
	.zero		1


	//   ....[84]....
        /*064c*/ 	.word	0x00003aa0
        /*0650*/ 	.word	0x00000000
        /*0654*/ 	.word	0x00000130
        /*0658*/ 	.short	0x010a
        /*065a*/ 	.byte	0xff
	.zero		1


	//   ....[85]....
        /*065c*/ 	.word	0x00003ba0
        /*0660*/ 	.word	0x00000003
        /*0664*/ 	.word	0x00000000
        /*0668*/ 	.short	0x0101
        /*066a*/ 	.byte	0xff
	.zero		1


	//   ....[86]....
        /*066c*/ 	.word	0x00003bb0
        /*0670*/ 	.word	0x000000ff
        /*0674*/ 	.word	0x00000000
        /*0678*/ 	.short	0x010a
        /*067a*/ 	.byte	0x04
	.zero		1


	//   ....[87]....
        /*067c*/ 	.word	0x00003bd0
        /*0680*/ 	.word	0x000000ff
        /*0684*/ 	.word	0x00000160
        /*0688*/ 	.short	0x010a
        /*068a*/ 	.byte	0x12
	.zero		1


	//   ....[88]....
        /*068c*/ 	.word	0x00003cb0
        /*0690*/ 	.word	0x000000ff
        /*0694*/ 	.word	0x00000000
        /*0698*/ 	.short	0x010a
        /*069a*/ 	.byte	0x06
	.zero		1


	//   ....[89]....
        /*069c*/ 	.word	0x00003db0
        /*06a0*/ 	.word	0x000000ff
        /*06a4*/ 	.word	0x00000000
        /*06a8*/ 	.short	0x010a
        /*06aa*/ 	.byte	0x04
	.zero		1


	//   ....[90]....
        /*06ac*/ 	.word	0x00003f90
        /*06b0*/ 	.word	0x000000ff
        /*06b4*/ 	.word	0x00000000
        /*06b8*/ 	.short	0x010a
        /*06ba*/ 	.byte	0x04
	.zero		1


	//   ....[91]....
        /*06bc*/ 	.word	0x00004020
        /*06c0*/ 	.word	0x000000ff
        /*06c4*/ 	.word	0x00000000
        /*06c8*/ 	.short	0x010a
        /*06ca*/ 	.byte	0x04
	.zero		1


	//   ....[92]....
        /*06cc*/ 	.word	0x00004530
        /*06d0*/ 	.word	0x0000000c
        /*06d4*/ 	.word	0x00000130
        /*06d8*/ 	.short	0x010a
        /*06da*/ 	.byte	0xff
	.zero		1


	//   ....[93]....
        /*06dc*/ 	.word	0x000046a0
        /*06e0*/ 	.word	0x00000000
        /*06e4*/ 	.word	0x00000000
        /*06e8*/ 	.short	0x0101
        /*06ea*/ 	.byte	0xff
	.zero		1


	//   ....[94]....
        /*06ec*/ 	.word	0x00004b30
        /*06f0*/ 	.word	0x000000ff
        /*06f4*/ 	.word	0x00000128
        /*06f8*/ 	.short	0x010a
        /*06fa*/ 	.byte	0x15
	.zero		1


	//   ....[95]....
        /*06fc*/ 	.word	0x00004cb0
        /*0700*/ 	.word	0x000000ff
        /*0704*/ 	.word	0x00000100
        /*0708*/ 	.short	0x010a
        /*070a*/ 	.byte	0x15
	.zero		1


	//   ....[96]....
        /*070c*/ 	.word	0x00004e20
        /*0710*/ 	.word	0x000000ff
        /*0714*/ 	.word	0x000000e0
        /*0718*/ 	.short	0x010b
        /*071a*/ 	.byte	0x15
	.zero		1


	//   ....[97]....
        /*071c*/ 	.word	0x00004e30
        /*0720*/ 	.word	0x000000ff
        /*0724*/ 	.word	0x00000000
        /*0728*/ 	.short	0x0101
        /*072a*/ 	.byte	0x28
	.zero		1


	//   ....[98]....
        /*072c*/ 	.word	0x00004e40
        /*0730*/ 	.word	0x000000ff
        /*0734*/ 	.word	0x00000108
        /*0738*/ 	.short	0x010a
        /*073a*/ 	.byte	0x15
	.zero		1


	//   ....[99]....
        /*073c*/ 	.word	0x00004f90
        /*0740*/ 	.word	0x000000ff
        /*0744*/ 	.word	0x000000e8
        /*0748*/ 	.short	0x010b
        /*074a*/ 	.byte	0x15
	.zero		1


	//   ....[100]....
        /*074c*/ 	.word	0x00004fa0
        /*0750*/ 	.word	0x000000ff
        /*0754*/ 	.word	0x00000000
        /*0758*/ 	.short	0x0101
        /*075a*/ 	.byte	0x27
	.zero		1


	//   ....[101]....
        /*075c*/ 	.word	0x00004fb0
        /*0760*/ 	.word	0x000000ff
        /*0764*/ 	.word	0x00000110
        /*0768*/ 	.short	0x010a
        /*076a*/ 	.byte	0x15
	.zero		1


	//   ....[102]....
        /*076c*/ 	.word	0x000050f0
        /*0770*/ 	.word	0x000000ff
        /*0774*/ 	.word	0x000000f0
        /*0778*/ 	.short	0x010b
        /*077a*/ 	.byte	0x15
	.zero		1


	//   ....[103]....
        /*077c*/ 	.word	0x00005100
        /*0780*/ 	.word	0x000000ff
        /*0784*/ 	.word	0x00000000
        /*0788*/ 	.short	0x0101
        /*078a*/ 	.byte	0x26
	.zero		1


	//   ....[104]....
        /*078c*/ 	.word	0x00005110
        /*0790*/ 	.word	0x000000ff
        /*0794*/ 	.word	0x00000118
        /*0798*/ 	.short	0x010a
        /*079a*/ 	.byte	0x15
	.zero		1


	//   ....[105]....
        /*079c*/ 	.word	0x00005300
        /*07a0*/ 	.word	0x000000ff
        /*07a4*/ 	.word	0x000000f8
        /*07a8*/ 	.short	0x010b
        /*07aa*/ 	.byte	0x15
	.zero		1


	//   ....[106]....
        /*07ac*/ 	.word	0x00005310
        /*07b0*/ 	.word	0x000000ff
        /*07b4*/ 	.word	0x00000000
        /*07b8*/ 	.short	0x0101
        /*07ba*/ 	.byte	0x25
	.zero		1


	//   ....[107]....
        /*07bc*/ 	.word	0x00005340
        /*07c0*/ 	.word	0x000000ff
        /*07c4*/ 	.word	0x00000100
        /*07c8*/ 	.short	0x010a
        /*07ca*/ 	.byte	0x15
	.zero		1


	//   ....[108]....
        /*07cc*/ 	.word	0x00005360
        /*07d0*/ 	.word	0x000000ff
        /*07d4*/ 	.word	0x00000108
        /*07d8*/ 	.short	0x010a
        /*07da*/ 	.byte	0x15
	.zero		1


	//   ....[109]....
        /*07dc*/ 	.word	0x00005380
        /*07e0*/ 	.word	0x000000ff
        /*07e4*/ 	.word	0x00000110
        /*07e8*/ 	.short	0x010a
        /*07ea*/ 	.byte	0x15
	.zero		1


	//   ....[110]....
        /*07ec*/ 	.word	0x000053c0
        /*07f0*/ 	.word	0x00000000
        /*07f4*/ 	.word	0x00000118
        /*07f8*/ 	.short	0x010a
        /*07fa*/ 	.byte	0xff
	.zero		1


	//   ....[111]....
        /*07fc*/ 	.word	0x00005700
        /*0800*/ 	.word	0x00000003
        /*0804*/ 	.word	0x00000130
        /*0808*/ 	.short	0x010a
        /*080a*/ 	.byte	0xff
	.zero		1


	//   ....[112]....
        /*080c*/ 	.word	0x00005880
        /*0810*/ 	.word	0x00000000
        /*0814*/ 	.word	0x00000000
        /*0818*/ 	.short	0x0101
        /*081a*/ 	.byte	0xff
	.zero		1


	//   ....[113]....
        /*081c*/ 	.word	0x000063e0
        /*0820*/ 	.word	0x00000003
        /*0824*/ 	.word	0x000000e0
        /*0828*/ 	.short	0x010a
        /*082a*/ 	.byte	0xff
	.zero		1


	//   ....[114]....
        /*082c*/ 	.word	0x00006420
        /*0830*/ 	.word	0x000000b1
        /*0834*/ 	.word	0x00000150
        /*0838*/ 	.short	0x010a
        /*083a*/ 	.byte	0xff
	.zero		1


	//   ....[115]....
        /*083c*/ 	.word	0x00006560
        /*0840*/ 	.word	0x00000003
        /*0844*/ 	.word	0x000000e0
        /*0848*/ 	.short	0x010a
        /*084a*/ 	.byte	0xff
	.zero		1


	//   ....[116]....
        /*084c*/ 	.word	0x00006690
        /*0850*/ 	.word	0x00000000
        /*0854*/ 	.word	0x00000000
        /*0858*/ 	.short	0x0101
        /*085a*/ 	.byte	0xff
	.zero		1


	//   ....[117]....
        /*085c*/ 	.word	0x00006710
        /*0860*/ 	.word	0x000000b1
        /*0864*/ 	.word	0x00000150
        /*0868*/ 	.short	0x010a
        /*086a*/ 	.byte	0xff
	.zero		1


	//   ....[118]....
        /*086c*/ 	.word	0x00007ac0
        /*0870*/ 	.word	0x000000be
        /*0874*/ 	.word	0x000000e0
        /*0878*/ 	.short	0x010a
        /*087a*/ 	.byte	0xff
	.zero		1


	//   ....[119]....
        /*087c*/ 	.word	0x00007ba0
        /*0880*/ 	.word	0x000000be
        /*0884*/ 	.word	0x000000e0
        /*0888*/ 	.short	0x010a
        /*088a*/ 	.byte	0xff
	.zero		1


	//   ....[120]....
        /*088c*/ 	.word	0x00007cd0
        /*0890*/ 	.word	0x00000000
        /*0894*/ 	.word	0x00000000
        /*0898*/ 	.short	0x0101
        /*089a*/ 	.byte	0xff
	.zero		1


	//   ....[121]....
        /*089c*/ 	.word	0x00009070
        /*08a0*/ 	.word	0x00000000
        /*08a4*/ 	.word	0x000000e0
        /*08a8*/ 	.short	0x010a
        /*08aa*/ 	.byte	0xff
	.zero		1


	//   ....[122]....
        /*08ac*/ 	.word	0x00009150
        /*08b0*/ 	.word	0x00000000
        /*08b4*/ 	.word	0x000000e0
        /*08b8*/ 	.short	0x010a
        /*08ba*/ 	.byte	0xff
	.zero		1


	//   ....[123]....
        /*08bc*/ 	.word	0x000092a0
        /*08c0*/ 	.word	0x00000002
        /*08c4*/ 	.word	0x00000000
        /*08c8*/ 	.short	0x0101
        /*08ca*/ 	.byte	0xff
	.zero		1


	//   ....[124]....
        /*08cc*/ 	.word	0x0000a650
        /*08d0*/ 	.word	0x00000000
        /*08d4*/ 	.word	0x000000e0
        /*08d8*/ 	.short	0x010a
        /*08da*/ 	.byte	0xff
	.zero		1


	//   ....[125]....
        /*08dc*/ 	.word	0x0000a730
        /*08e0*/ 	.word	0x00000000
        /*08e4*/ 	.word	0x000000e0
        /*08e8*/ 	.short	0x010a
        /*08ea*/ 	.byte	0xff
	.zero		1


	//   ....[126]....
        /*08ec*/ 	.word	0x0000a880
        /*08f0*/ 	.word	0x00000002
        /*08f4*/ 	.word	0x00000000
        /*08f8*/ 	.short	0x0101
        /*08fa*/ 	.byte	0xff
	.zero		1


	//   ....[127]....
        /*08fc*/ 	.word	0x0000ae80
        /*0900*/ 	.word	0x000000ff
        /*0904*/ 	.word	0x00000000
        /*0908*/ 	.short	0x0101
        /*090a*/ 	.byte	0x04
	.zero		1


	//   ....[128]....
        /*090c*/ 	.word	0x0000bd10
        /*0910*/ 	.word	0x00000000
        /*0914*/ 	.word	0x00000180
        /*0918*/ 	.short	0x010a
        /*091a*/ 	.byte	0xff
	.zero		1


	//   ....[129]....
        /*091c*/ 	.word	0x0000bd70
        /*0920*/ 	.word	0x00000000
        /*0924*/ 	.word	0x00000070
        /*0928*/ 	.short	0x010a
        /*092a*/ 	.byte	0xff
	.zero		1


	//   ....[130]....
        /*092c*/ 	.word	0x0000bdd0
        /*0930*/ 	.word	0x00000000
        /*0934*/ 	.word	0x00000070
        /*0938*/ 	.short	0x010a
        /*093a*/ 	.byte	0xff
	.zero		1


	//   ....[131]....
        /*093c*/ 	.word	0x0000be20
        /*0940*/ 	.word	0x00000003
        /*0944*/ 	.word	0x00000130
        /*0948*/ 	.short	0x010a
        /*094a*/ 	.byte	0xff
	.zero		1


	//   ....[132]....
        /*094c*/ 	.word	0x0000be80
        /*0950*/ 	.word	0x00000000
        /*0954*/ 	.word	0x00000000
        /*0958*/ 	.short	0x010a
        /*095a*/ 	.byte	0xff
	.zero		1


	//   ....[133]....
        /*095c*/ 	.word	0x0000bee0
        /*0960*/ 	.word	0x00000000
        /*0964*/ 	.word	0x00000000
        /*0968*/ 	.short	0x010a
        /*096a*/ 	.byte	0xff
	.zero		1


	//   ....[134]....
        /*096c*/ 	.word	0x0000bf40
        /*0970*/ 	.word	0x00000000
        /*0974*/ 	.word	0x00000000
        /*0978*/ 	.short	0x010a
        /*097a*/ 	.byte	0xff
	.zero		1


	//   ....[135]....
        /*097c*/ 	.word	0x0000bfa0
        /*0980*/ 	.word	0x00000000
        /*0984*/ 	.word	0x00000000
        /*0988*/ 	.short	0x010a
        /*098a*/ 	.byte	0xff
	.zero		1


	//   ....[136]....
        /*098c*/ 	.word	0x0000c000
        /*0990*/ 	.word	0x00000000
        /*0994*/ 	.word	0x00000000
        /*0998*/ 	.short	0x010a
        /*099a*/ 	.byte	0xff
	.zero		1


	//   ....[137]....
        /*099c*/ 	.word	0x0000c060
        /*09a0*/ 	.word	0x00000000
        /*09a4*/ 	.word	0x00000000
        /*09a8*/ 	.short	0x010a
        /*09aa*/ 	.byte	0xff
	.zero		1


	//   ....[138]....
        /*09ac*/ 	.word	0x0000c0c0
        /*09b0*/ 	.word	0x00000000
        /*09b4*/ 	.word	0x00000000
        /*09b8*/ 	.short	0x010a
        /*09ba*/ 	.byte	0xff
	.zero		1


	//   ....[139]....
        /*09bc*/ 	.word	0x0000c120
        /*09c0*/ 	.word	0x00000000
        /*09c4*/ 	.word	0x00000000
        /*09c8*/ 	.short	0x010a
        /*09ca*/ 	.byte	0xff
	.zero		1


	//   ....[140]....
        /*09cc*/ 	.word	0x0000c180
        /*09d0*/ 	.word	0x00000000
        /*09d4*/ 	.word	0x00000000
        /*09d8*/ 	.short	0x010a
        /*09da*/ 	.byte	0xff
	.zero		1


	//   ....[141]....
        /*09dc*/ 	.word	0x0000c1e0
        /*09e0*/ 	.word	0x00000000
        /*09e4*/ 	.word	0x00000000
        /*09e8*/ 	.short	0x010a
        /*09ea*/ 	.byte	0xff
	.zero		1


	//   ....[142]....
        /*09ec*/ 	.word	0x0000c240
        /*09f0*/ 	.word	0x00000000
        /*09f4*/ 	.word	0x00000000
        /*09f8*/ 	.short	0x010a
        /*09fa*/ 	.byte	0xff
	.zero		1


	//   ....[143]....
        /*09fc*/ 	.word	0x0000c2a0
        /*0a00*/ 	.word	0x00000000
        /*0a04*/ 	.word	0x00000000
        /*0a08*/ 	.short	0x010a
        /*0a0a*/ 	.byte	0xff
	.zero		1


	//   ....[144]....
        /*0a0c*/ 	.word	0x0000c300
        /*0a10*/ 	.word	0x00000000
        /*0a14*/ 	.word	0x00000000
        /*0a18*/ 	.short	0x010a
        /*0a1a*/ 	.byte	0xff
	.zero		1


	//   ....[145]....
        /*0a1c*/ 	.word	0x0000c350
        /*0a20*/ 	.word	0x00000002
        /*0a24*/ 	.word	0x00000170
        /*0a28*/ 	.short	0x010a
        /*0a2a*/ 	.byte	0xff
	.zero		1


	//   ....[146]....
        /*0a2c*/ 	.word	0x0000c3b0
        /*0a30*/ 	.word	0x00000002
        /*0a34*/ 	.word	0x00000140
        /*0a38*/ 	.short	0x010a
        /*0a3a*/ 	.byte	0xff
	.zero		1


	//   ....[147]....
        /*0a3c*/ 	.word	0x0000c400
        /*0a40*/ 	.word	0x00000002
        /*0a44*/ 	.word	0x00000130
        /*0a48*/ 	.short	0x010a
        /*0a4a*/ 	.byte	0xff
	.zero		1


	//   ....[148]....
        /*0a4c*/ 	.word	0x0000c460
        /*0a50*/ 	.word	0x00000000
        /*0a54*/ 	.word	0x00000140
        /*0a58*/ 	.short	0x010a
        /*0a5a*/ 	.byte	0xff
	.zero		1


	//   ....[149]....
        /*0a5c*/ 	.word	0x0000c4b0
        /*0a60*/ 	.word	0x00000000
        /*0a64*/ 	.word	0x00000130
        /*0a68*/ 	.short	0x010a
        /*0a6a*/ 	.byte	0xff
	.zero		1


	//   ....[150]....
        /*0a6c*/ 	.word	0x0000c510
        /*0a70*/ 	.word	0x00000003
        /*0a74*/ 	.word	0x00000160
        /*0a78*/ 	.short	0x010a
        /*0a7a*/ 	.byte	0xff
	.zero		1


	//   ....[151]....
        /*0a7c*/ 	.word	0x0000c570
        /*0a80*/ 	.word	0x00000000
        /*0a84*/ 	.word	0x00000000
        /*0a88*/ 	.short	0x010a
        /*0a8a*/ 	.byte	0xff
	.zero		1


	//   ....[152]....
        /*0a8c*/ 	.word	0x0000c5d0
        /*0a90*/ 	.word	0x00000000
        /*0a94*/ 	.word	0x00000000
        /*0a98*/ 	.short	0x010a
        /*0a9a*/ 	.byte	0xff
	.zero		1


	//   ....[153]....
        /*0a9c*/ 	.word	0x0000c630
        /*0aa0*/ 	.word	0x00000000
        /*0aa4*/ 	.word	0x00000000
        /*0aa8*/ 	.short	0x010a
        /*0aaa*/ 	.byte	0xff
	.zero		1


	//   ....[154]....
        /*0aac*/ 	.word	0x0000c680
        /*0ab0*/ 	.word	0x0000000c
        /*0ab4*/ 	.word	0x00000130
        /*0ab8*/ 	.short	0x010a
        /*0aba*/ 	.byte	0xff
	.zero		1


	//   ....[155]....
        /*0abc*/ 	.word	0x0000c6e0
        /*0ac0*/ 	.word	0x00000000
        /*0ac4*/ 	.word	0x00000128
        /*0ac8*/ 	.short	0x010a
        /*0aca*/ 	.byte	0xff
	.zero		1


	//   ....[156]....
        /*0acc*/ 	.word	0x0000c740
        /*0ad0*/ 	.word	0x00000000
        /*0ad4*/ 	.word	0x00000100
        /*0ad8*/ 	.short	0x010a
        /*0ada*/ 	.byte	0xff
	.zero		1


	//   ....[157]....
        /*0adc*/ 	.word	0x0000c7a0
        /*0ae0*/ 	.word	0x00000000
        /*0ae4*/ 	.word	0x00000108
        /*0ae8*/ 	.short	0x010a
        /*0aea*/ 	.byte	0xff
	.zero		1


	//   ....[158]....
        /*0aec*/ 	.word	0x0000c800
        /*0af0*/ 	.word	0x00000000
        /*0af4*/ 	.word	0x00000110
        /*0af8*/ 	.short	0x010a
        /*0afa*/ 	.byte	0xff
	.zero		1


	//   ....[159]....
        /*0afc*/ 	.word	0x0000c860
        /*0b00*/ 	.word	0x00000000
        /*0b04*/ 	.word	0x00000118
        /*0b08*/ 	.short	0x010a
        /*0b0a*/ 	.byte	0xff
	.zero		1


	//   ....[160]....
        /*0b0c*/ 	.word	0x0000c8c0
        /*0b10*/ 	.word	0x00000000
        /*0b14*/ 	.word	0x00000100
        /*0b18*/ 	.short	0x010a
        /*0b1a*/ 	.byte	0xff
	.zero		1


	//   ....[161]....
        /*0b1c*/ 	.word	0x0000c920
        /*0b20*/ 	.word	0x00000000
        /*0b24*/ 	.word	0x00000108
        /*0b28*/ 	.short	0x010a
        /*0b2a*/ 	.byte	0xff
	.zero		1


	//   ....[162]....
        /*0b2c*/ 	.word	0x0000c980
        /*0b30*/ 	.word	0x00000000
        /*0b34*/ 	.word	0x00000110
        /*0b38*/ 	.short	0x010a
        /*0b3a*/ 	.byte	0xff
	.zero		1


	//   ....[163]....
        /*0b3c*/ 	.word	0x0000c9d0
        /*0b40*/ 	.word	0x00000003
        /*0b44*/ 	.word	0x00000130
        /*0b48*/ 	.short	0x010a
        /*0b4a*/ 	.byte	0xff
	.zero		1


	//   ....[164]....
        /*0b4c*/ 	.word	0x0000ca20
        /*0b50*/ 	.word	0x00000003
        /*0b54*/ 	.word	0x000000e0
        /*0b58*/ 	.short	0x010a
        /*0b5a*/ 	.byte	0xff
	.zero		1


	//   ....[165]....
        /*0b5c*/ 	.word	0x0000ca70
        /*0b60*/ 	.word	0x000000b1
        /*0b64*/ 	.word	0x00000150
        /*0b68*/ 	.short	0x010a
        /*0b6a*/ 	.byte	0xff
	.zero		1


	//   ....[166]....
        /*0b6c*/ 	.word	0x0000cac0
        /*0b70*/ 	.word	0x000000be
        /*0b74*/ 	.word	0x000000e0
        /*0b78*/ 	.short	0x010a
        /*0b7a*/ 	.byte	0xff
	.zero		1


	//   ....[167]....
        /*0b7c*/ 	.word	0x0000cb10
        /*0b80*/ 	.word	0x00000000
        /*0b84*/ 	.word	0x000000e0
        /*0b88*/ 	.short	0x010a
        /*0b8a*/ 	.byte	0xff
	.zero		1


	//   ....[168]....
        /*0b8c*/ 	.word	0x0000cb60
        /*0b90*/ 	.word	0x00000000
        /*0b94*/ 	.word	0x000000e0
        /*0b98*/ 	.short	0x010a
        /*0b9a*/ 	.byte	0xff
	.zero		1


	//----- nvinfo : EIATTR_NUM_MBARRIERS
	.align		4
.L_48:
        /*0b9c*/ 	.byte	0x03, 0x38
        /*0b9e*/ 	.short	0x0032


	//----- nvinfo : EIATTR_EXIT_INSTR_OFFSETS
	.align		4
        /*0ba0*/ 	.byte	0x04, 0x1c
        /*0ba2*/ 	.short	(.L_50 - .L_49)


	//   ....[0]....
.L_49:
        /*0ba4*/ 	.word	0x00003060


	//   ....[1]....
        /*0ba8*/ 	.word	0x00003570


	//   ....[2]....
        /*0bac*/ 	.word	0x000035d0


	//   ....[3]....
        /*0bb0*/ 	.word	0x00004280


	//   ....[4]....
        /*0bb4*/ 	.word	0x000053f0


	//   ....[5]....
        /*0bb8*/ 	.word	0x00005430


	//   ....[6]....
        /*0bbc*/ 	.word	0x0000bd00


	//----- nvinfo : EIATTR_MAX_THREADS
	.align		4
.L_50:
        /*0bc0*/ 	.byte	0x04, 0x05
        /*0bc2*/ 	.short	(.L_52 - .L_51)
.L_51:
        /*0bc4*/ 	.word	0x00000100
        /*0bc8*/ 	.word	0x00000001
        /*0bcc*/ 	.word	0x00000001


	//----- nvinfo : EIATTR_CRS_STACK_SIZE
	.align		4
.L_52:
        /*0bd0*/ 	.byte	0x04, 0x1e
        /*0bd2*/ 	.short	(.L_54 - .L_53)
.L_53:
        /*0bd4*/ 	.word	0x00000000


	//----- nvinfo : EIATTR_CBANK_PARAM_SIZE
	.align		4
.L_54:
        /*0bd8*/ 	.byte	0x03, 0x19
        /*0bda*/ 	.short	0x0800


	//----- nvinfo : EIATTR_PARAM_CBANK
	.align		4
        /*0bdc*/ 	.byte	0x04, 0x0a
        /*0bde*/ 	.short	(.L_56 - .L_55)
	.align		4
.L_55:
        /*0be0*/ 	.word	index@(.nv.constant0._ZN7cutlass13device_kernelINS_4gemm6kernel13GemmUniversalIN4cute5tupleIJiiiiEEENS1_10collective13CollectiveMmaINS1_35MainloopSm100TmaUmmaWarpSpecializedILi14ELi2ELi2ENS5_IJNS4_1CILi1EEENSA_ILi4EEESB_EEEEENS5_IJNSA_ILi128EEENSA_ILi256EEENSA_ILi32EEEEEENS_12float_e5m2_tENS5_IJlSB_lEEESJ_SK_NS4_8TiledMMAINS4_8MMA_AtomIJNS4_10MMA_TraitsINS4_19SM100_MMA_F8F6F4_SSEJSJ_SJ_fSF_SG_NS4_17integral_constantINS4_4UMMA5MajorELSR_0EEESS_NSP_INSQ_7ScaleInELST_0EEESU_EEEEEENS4_6LayoutINS5_IJSB_SB_SB_EEENS5_IJNSA_ILi0EEESZ_SZ_EEEEENS5_IJNS4_10UnderscoreES12_S12_EEEEENS4_23SM90_TMA_LOAD_MULTICASTENS4_14ComposedLayoutINS4_7SwizzleILi1ELi4ELi3EEENS4_18smem_ptr_flag_bitsILi8EEENSX_INS5_IJNSA_ILi8EEESH_EEENS5_IJSH_SB_EEEEEEEvNS4_8identityENS4_13SM90_TMA_LOADES1F_vS1G_EENS_8epilogue10collective18CollectiveEpilogueINS1J_23Sm100TmaWarpSpecializedILi4ELi2ELi64ELb0ELb0EEEJSI_NS5_IJNSX_ISF_SB_EENSX_INSA_ILi64EEESB_EEEEESJ_SK_SJ_SK_NS1J_6fusion15FusionCallbacksIS1N_NS1S_17LinearCombinationISJ_fSJ_fLNS_15FloatRoundStyleE2EEESI_S1R_JEEENS4_5SM1004TMEM4LOAD26SM100_TMEM_LOAD_32dp32b64xES1H_NS16_INS17_ILi2ELi4ELi3EEES1A_NSX_INS5_IJS1B_S1P_EEENS5_IJS1P_SB_EEEEEEENS4_39AutoVectorizingCopyWithAssumedAlignmentILi128EEENS4_14SM90_TMA_STOREES26_S28_S28_EEEvvEEEEvNT_6ParamsE)
        /*0be4*/ 	.short	0x0380
        /*0be6*/ 	.short	0x0800


	//----- nvinfo : EIATTR_SW_WAR
	.align		4
.L_56:
        /*0be8*/ 	.byte	0x04, 0x36
        /*0bea*/ 	.short	(.L_58 - .L_57)
.L_57:
        /*0bec*/ 	.word	0x00000008
.L_58:


//--------------------- .nv.callgraph             --------------------------
	.section	.nv.callgraph,"",@"SHT_CUDA_CALLGRAPH"
	.align	4
	.sectionentsize	8
	.align		4
        /*0000*/ 	.word	0x00000000
	.align		4
        /*0004*/ 	.word	0xffffffff
	.align		4
        /*0008*/ 	.word	index@(_ZN7cutlass13device_kernelINS_4gemm6kernel13GemmUniversalIN4cute5tupleIJiiiiEEENS1_10collective13CollectiveMmaINS1_35MainloopSm100TmaUmmaWarpSpecializedILi14ELi2ELi2ENS5_IJNS4_1CILi1EEENSA_ILi4EEESB_EEEEENS5_IJNSA_ILi128EEENSA_ILi256EEENSA_ILi32EEEEEENS_12float_e5m2_tENS5_IJlSB_lEEESJ_SK_NS4_8TiledMMAINS4_8MMA_AtomIJNS4_10MMA_TraitsINS4_19SM100_MMA_F8F6F4_SSEJSJ_SJ_fSF_SG_NS4_17integral_constantINS4_4UMMA5MajorELSR_0EEESS_NSP_INSQ_7ScaleInELST_0EEESU_EEEEEENS4_6LayoutINS5_IJSB_SB_SB_EEENS5_IJNSA_ILi0EEESZ_SZ_EEEEENS5_IJNS4_10UnderscoreES12_S12_EEEEENS4_23SM90_TMA_LOAD_MULTICASTENS4_14ComposedLayoutINS4_7SwizzleILi1ELi4ELi3EEENS4_18smem_ptr_flag_bitsILi8EEENSX_INS5_IJNSA_ILi8EEESH_EEENS5_IJSH_SB_EEEEEEEvNS4_8identityENS4_13SM90_TMA_LOADES1F_vS1G_EENS_8epilogue10collective18CollectiveEpilogueINS1J_23Sm100TmaWarpSpecializedILi4ELi2ELi64ELb0ELb0EEEJSI_NS5_IJNSX_ISF_SB_EENSX_INSA_ILi64EEESB_EEEEESJ_SK_SJ_SK_NS1J_6fusion15FusionCallbacksIS1N_NS1S_17LinearCombinationISJ_fSJ_fLNS_15FloatRoundStyleE2EEESI_S1R_JEEENS4_5SM1004TMEM4LOAD26SM100_TMEM_LOAD_32dp32b64xES1H_NS16_INS17_ILi2ELi4ELi3EEES1A_NSX_INS5_IJS1B_S1P_EEENS5_IJS1P_SB_EEEEEEENS4_39AutoVectorizingCopyWithAssumedAlignmentILi128EEENS4_14SM90_TMA_STOREES26_S28_S28_EEEvvEEEEvNT_6ParamsE)
	.align		4
        /*000c*/ 	.word	index@(__assertfail)
	.align		4
        /*0010*/ 	.word	0x00000000
	.align		4
        /*0014*/ 	.word	0xfffffffe
	.align		4
        /*0018*/ 	.word	0x00000000
	.align		4
        /*001c*/ 	.word	0xfffffffd
	.align		4
        /*0020*/ 	.word	0x00000000
	.align		4
        /*0024*/ 	.word	0xfffffffc


//--------------------- .nv.constant4             --------------------------
	.section	.nv.constant4,"a",@progbits
	.align	8
	.align		8
.nv.constant4:
        /*0000*/ 	.dword	__assertfail
	.align		8
        /*0008*/ 	.dword	__unnamed_1
	.align		8
        /*0010*/ 	.dword	__unnamed_2
	.align		8
        /*0018*/ 	.dword	__unnamed_3
	.align		8
        /*0020*/ 	.dword	_ZN40_INTERNAL_3906c25e_4_k_cu_323ee00d_378784cuda3std3__45__cpo5beginE
	.align		8
        /*0028*/ 	.dword	_ZN40_INTERNAL_3906c25e_4_k_cu_323ee00d_378784cuda3std3__45__cpo3endE
	.align		8
        /*0030*/ 	.dword	_ZN40_INTERNAL_3906c25e_4_k_cu_323ee00d_378784cuda3std3__45__cpo6cbeginE
	.align		8
        /*0038*/ 	.dword	_ZN40_INTERNAL_3906c25e_4_k_cu_323ee00d_378784cuda3std3__45__cpo4cendE
	.align		8
        /*0040*/ 	.dword	_ZN40_INTERNAL_3906c25e_4_k_cu_323ee00d_378784cuda3std3__442_GLOBAL__N__3906c25e_4_k_cu_323ee00d_378786ignoreE
	.align		8
        /*0048*/ 	.dword	_ZN40_INTERNAL_3906c25e_4_k_cu_323ee00d_378784cuda3std3__419piecewise_constructE
	.align		8
        /*0050*/ 	.dword	_ZN40_INTERNAL_3906c25e_4_k_cu_323ee00d_378784cuda3std3__48in_placeE
	.align		8
        /*0058*/ 	.dword	_ZN40_INTERNAL_3906c25e_4_k_cu_323ee00d_378784cuda3std6ranges3__45__cpo4swapE
	.align		8
        /*0060*/ 	.dword	_ZN40_INTERNAL_3906c25e_4_k_cu_323ee00d_378784cuda3std6ranges3__45__cpo9iter_moveE
	.align		8
        /*0068*/ 	.dword	_ZN40_INTERNAL_3906c25e_4_k_cu_323ee00d_378784cute7productE
	.align		8
        /*0070*/ 	.dword	_ZN40_INTERNAL_3906c25e_4_k_cu_323ee00d_378784cute1_E
	.align		8
        /*0078*/ 	.dword	$str$25
	.align		8
        /*0080*/ 	.dword	$str$26
	.align		8
        /*0088*/ 	.dword	$str$27
	.align		8
        /*0090*/ 	.dword	$str$28


//--------------------- .text._ZN7cutlass13device_kernelINS_4gemm6kernel13GemmUniversalIN4cute5tupleIJiiiiEEENS1_10collective13CollectiveMmaINS1_35MainloopSm100TmaUmmaWarpSpecializedILi14ELi2ELi2ENS5_IJNS4_1CILi1EEENSA_ILi4EEESB_EEEEENS5_IJNSA_ILi128EEENSA_ILi256EEENSA_ILi32EEEEEENS_12float_e5m2_tENS5_IJlSB_lEEESJ_SK_NS4_8TiledMMAINS4_8MMA_AtomIJNS4_10MMA_TraitsINS4_19SM100_MMA_F8F6F4_SSEJSJ_SJ_fSF_SG_NS4_17integral_constantINS4_4UMMA5MajorELSR_0EEESS_NSP_INSQ_7ScaleInELST_0EEESU_EEEEEENS4_6LayoutINS5_IJSB_SB_SB_EEENS5_IJNSA_ILi0EEESZ_SZ_EEEEENS5_IJNS4_10UnderscoreES12_S12_EEEEENS4_23SM90_TMA_LOAD_MULTICASTENS4_14ComposedLayoutINS4_7SwizzleILi1ELi4ELi3EEENS4_18smem_ptr_flag_bitsILi8EEENSX_INS5_IJNSA_ILi8EEESH_EEENS5_IJSH_SB_EEEEEEEvNS4_8identityENS4_13SM90_TMA_LOADES1F_vS1G_EENS_8epilogue10collective18CollectiveEpilogueINS1J_23Sm100TmaWarpSpecializedILi4ELi2ELi64ELb0ELb0EEEJSI_NS5_IJNSX_ISF_SB_EENSX_INSA_ILi64EEESB_EEEEESJ_SK_SJ_SK_NS1J_6fusion15FusionCallbacksIS1N_NS1S_17LinearCombinationISJ_fSJ_fLNS_15FloatRoundStyleE2EEESI_S1R_JEEENS4_5SM1004TMEM4LOAD26SM100_TMEM_LOAD_32dp32b64xES1H_NS16_INS17_ILi2ELi4ELi3EEES1A_NSX_INS5_IJS1B_S1P_EEENS5_IJS1P_SB_EEEEEEENS4_39AutoVectorizingCopyWithAssumedAlignmentILi128EEENS4_14SM90_TMA_STOREES26_S28_S28_EEEvvEEEEvNT_6ParamsE --------------------------
	.section	.text._ZN7cutlass13device_kernelINS_4gemm6kernel13GemmUniversalIN4cute5tupleIJiiiiEEENS1_10collective13CollectiveMmaINS1_35MainloopSm100TmaUmmaWarpSpecializedILi14ELi2ELi2ENS5_IJNS4_1CILi1EEENSA_ILi4EEESB_EEEEENS5_IJNSA_ILi128EEENSA_ILi256EEENSA_ILi32EEEEEENS_12float_e5m2_tENS5_IJlSB_lEEESJ_SK_NS4_8TiledMMAINS4_8MMA_AtomIJNS4_10MMA_TraitsINS4_19SM100_MMA_F8F6F4_SSEJSJ_SJ_fSF_SG_NS4_17integral_constantINS4_4UMMA5MajorELSR_0EEESS_NSP_INSQ_7ScaleInELST_0EEESU_EEEEEENS4_6LayoutINS5_IJSB_SB_SB_EEENS5_IJNSA_ILi0EEESZ_SZ_EEEEENS5_IJNS4_10UnderscoreES12_S12_EEEEENS4_23SM90_TMA_LOAD_MULTICASTENS4_14ComposedLayoutINS4_7SwizzleILi1ELi4ELi3EEENS4_18smem_ptr_flag_bitsILi8EEENSX_INS5_IJNSA_ILi8EEESH_EEENS5_IJSH_SB_EEEEEEEvNS4_8identityENS4_13SM90_TMA_LOADES1F_vS1G_EENS_8epilogue10collective18CollectiveEpilogueINS1J_23Sm100TmaWarpSpecializedILi4ELi2ELi64ELb0ELb0EEEJSI_NS5_IJNSX_ISF_SB_EENSX_INSA_ILi64EEESB_EEEEESJ_SK_SJ_SK_NS1J_6fusion15FusionCallbacksIS1N_NS1S_17LinearCombinationISJ_fSJ_fLNS_15FloatRoundStyleE2EEESI_S1R_JEEENS4_5SM1004TMEM4LOAD26SM100_TMEM_LOAD_32dp32b64xES1H_NS16_INS17_ILi2ELi4ELi3EEES1A_NSX_INS5_IJS1B_S1P_EEENS5_IJS1P_SB_EEEEEEENS4_39AutoVectorizingCopyWithAssumedAlignmentILi128EEENS4_14SM90_TMA_STOREES26_S28_S28_EEEvvEEEEvNT_6ParamsE,"ax",@progbits
	.align	128
.text._ZN7cutlass13device_kernelINS_4gemm6kernel13GemmUniversalIN4cute5tupleIJiiiiEEENS1_10collective13CollectiveMmaINS1_35MainloopSm100TmaUmmaWarpSpecializedILi14ELi2ELi2ENS5_IJNS4_1CILi1EEENSA_ILi4EEESB_EEEEENS5_IJNSA_ILi128EEENSA_ILi256EEENSA_ILi32EEEEEENS_12float_e5m2_tENS5_IJlSB_lEEESJ_SK_NS4_8TiledMMAINS4_8MMA_AtomIJNS4_10MMA_TraitsINS4_19SM100_MMA_F8F6F4_SSEJSJ_SJ_fSF_SG_NS4_17integral_constantINS4_4UMMA5MajorELSR_0EEESS_NSP_INSQ_7ScaleInELST_0EEESU_EEEEEENS4_6LayoutINS5_IJSB_SB_SB_EEENS5_IJNSA_ILi0EEESZ_SZ_EEEEENS5_IJNS4_10UnderscoreES12_S12_EEEEENS4_23SM90_TMA_LOAD_MULTICASTENS4_14ComposedLayoutINS4_7SwizzleILi1ELi4ELi3EEENS4_18smem_ptr_flag_bitsILi8EEENSX_INS5_IJNSA_ILi8EEESH_EEENS5_IJSH_SB_EEEEEEEvNS4_8identityENS4_13SM90_TMA_LOADES1F_vS1G_EENS_8epilogue10collective18CollectiveEpilogueINS1J_23Sm100TmaWarpSpecializedILi4ELi2ELi64ELb0ELb0EEEJSI_NS5_IJNSX_ISF_SB_EENSX_INSA_ILi64EEESB_EEEEESJ_SK_SJ_SK_NS1J_6fusion15FusionCallbacksIS1N_NS1S_17LinearCombinationISJ_fSJ_fLNS_15FloatRoundStyleE2EEESI_S1R_JEEENS4_5SM1004TMEM4LOAD26SM100_TMEM_LOAD_32dp32b64xES1H_NS16_INS17_ILi2ELi4ELi3EEES1A_NSX_INS5_IJS1B_S1P_EEENS5_IJS1P_SB_EEEEEEENS4_39AutoVectorizingCopyWithAssumedAlignmentILi128EEENS4_14SM90_TMA_STOREES26_S28_S28_EEEvvEEEEvNT_6ParamsE:
        .type           _ZN7cutlass13device_kernelINS_4gemm6kernel13GemmUniversalIN4cute5tupleIJiiiiEEENS1_10collective13CollectiveMmaINS1_35MainloopSm100TmaUmmaWarpSpecializedILi14ELi2ELi2ENS5_IJNS4_1CILi1EEENSA_ILi4EEESB_EEEEENS5_IJNSA_ILi128EEENSA_ILi256EEENSA_ILi32EEEEEENS_12float_e5m2_tENS5_IJlSB_lEEESJ_SK_NS4_8TiledMMAINS4_8MMA_AtomIJNS4_10MMA_TraitsINS4_19SM100_MMA_F8F6F4_SSEJSJ_SJ_fSF_SG_NS4_17integral_constantINS4_4UMMA5MajorELSR_0EEESS_NSP_INSQ_7ScaleInELST_0EEESU_EEEEEENS4_6LayoutINS5_IJSB_SB_SB_EEENS5_IJNSA_ILi0EEESZ_SZ_EEEEENS5_IJNS4_10UnderscoreES12_S12_EEEEENS4_23SM90_TMA_LOAD_MULTICASTENS4_14ComposedLayoutINS4_7SwizzleILi1ELi4ELi3EEENS4_18smem_ptr_flag_bitsILi8EEENSX_INS5_IJNSA_ILi8EEESH_EEENS5_IJSH_SB_EEEEEEEvNS4_8identityENS4_13SM90_TMA_LOADES1F_vS1G_EENS_8epilogue10collective18CollectiveEpilogueINS1J_23Sm100TmaWarpSpecializedILi4ELi2ELi64ELb0ELb0EEEJSI_NS5_IJNSX_ISF_SB_EENSX_INSA_ILi64EEESB_EEEEESJ_SK_SJ_SK_NS1J_6fusion15FusionCallbacksIS1N_NS1S_17LinearCombinationISJ_fSJ_fLNS_15FloatRoundStyleE2EEESI_S1R_JEEENS4_5SM1004TMEM4LOAD26SM100_TMEM_LOAD_32dp32b64xES1H_NS16_INS17_ILi2ELi4ELi3EEES1A_NSX_INS5_IJS1B_S1P_EEENS5_IJS1P_SB_EEEEEEENS4_39AutoVectorizingCopyWithAssumedAlignmentILi128EEENS4_14SM90_TMA_STOREES26_S28_S28_EEEvvEEEEvNT_6ParamsE,@function
        .size           _ZN7cutlass13device_kernelINS_4gemm6kernel13GemmUniversalIN4cute5tupleIJiiiiEEENS1_10collective13CollectiveMmaINS1_35MainloopSm100TmaUmmaWarpSpecializedILi14ELi2ELi2ENS5_IJNS4_1CILi1EEENSA_ILi4EEESB_EEEEENS5_IJNSA_ILi128EEENSA_ILi256EEENSA_ILi32EEEEEENS_12float_e5m2_tENS5_IJlSB_lEEESJ_SK_NS4_8TiledMMAINS4_8MMA_AtomIJNS4_10MMA_TraitsINS4_19SM100_MMA_F8F6F4_SSEJSJ_SJ_fSF_SG_NS4_17integral_constantINS4_4UMMA5MajorELSR_0EEESS_NSP_INSQ_7ScaleInELST_0EEESU_EEEEEENS4_6LayoutINS5_IJSB_SB_SB_EEENS5_IJNSA_ILi0EEESZ_SZ_EEEEENS5_IJNS4_10UnderscoreES12_S12_EEEEENS4_23SM90_TMA_LOAD_MULTICASTENS4_14ComposedLayoutINS4_7SwizzleILi1ELi4ELi3EEENS4_18smem_ptr_flag_bitsILi8EEENSX_INS5_IJNSA_ILi8EEESH_EEENS5_IJSH_SB_EEEEEEEvNS4_8identityENS4_13SM90_TMA_LOADES1F_vS1G_EENS_8epilogue10collective18CollectiveEpilogueINS1J_23Sm100TmaWarpSpecializedILi4ELi2ELi64ELb0ELb0EEEJSI_NS5_IJNSX_ISF_SB_EENSX_INSA_ILi64EEESB_EEEEESJ_SK_SJ_SK_NS1J_6fusion15FusionCallbacksIS1N_NS1S_17LinearCombinationISJ_fSJ_fLNS_15FloatRoundStyleE2EEESI_S1R_JEEENS4_5SM1004TMEM4LOAD26SM100_TMEM_LOAD_32dp32b64xES1H_NS16_INS17_ILi2ELi4ELi3EEES1A_NSX_INS5_IJS1B_S1P_EEENS5_IJS1P_SB_EEEEEEENS4_39AutoVectorizingCopyWithAssumedAlignmentILi128EEENS4_14SM90_TMA_STOREES26_S28_S28_EEEvvEEEEvNT_6ParamsE,(.L_x_205 - _ZN7cutlass13device_kernelINS_4gemm6kernel13GemmUniversalIN4cute5tupleIJiiiiEEENS1_10collective13CollectiveMmaINS1_35MainloopSm100TmaUmmaWarpSpecializedILi14ELi2ELi2ENS5_IJNS4_1CILi1EEENSA_ILi4EEESB_EEEEENS5_IJNSA_ILi128EEENSA_ILi256EEENSA_ILi32EEEEEENS_12float_e5m2_tENS5_IJlSB_lEEESJ_SK_NS4_8TiledMMAINS4_8MMA_AtomIJNS4_10MMA_TraitsINS4_19SM100_MMA_F8F6F4_SSEJSJ_SJ_fSF_SG_NS4_17integral_constantINS4_4UMMA5MajorELSR_0EEESS_NSP_INSQ_7ScaleInELST_0EEESU_EEEEEENS4_6LayoutINS5_IJSB_SB_SB_EEENS5_IJNSA_ILi0EEESZ_SZ_EEEEENS5_IJNS4_10UnderscoreES12_S12_EEEEENS4_23SM90_TMA_LOAD_MULTICASTENS4_14ComposedLayoutINS4_7SwizzleILi1ELi4ELi3EEENS4_18smem_ptr_flag_bitsILi8EEENSX_INS5_IJNSA_ILi8EEESH_EEENS5_IJSH_SB_EEEEEEEvNS4_8identityENS4_13SM90_TMA_LOADES1F_vS1G_EENS_8epilogue10collective18CollectiveEpilogueINS1J_23Sm100TmaWarpSpecializedILi4ELi2ELi64ELb0ELb0EEEJSI_NS5_IJNSX_ISF_SB_EENSX_INSA_ILi64EEESB_EEEEESJ_SK_SJ_SK_NS1J_6fusion15FusionCallbacksIS1N_NS1S_17LinearCombinationISJ_fSJ_fLNS_15FloatRoundStyleE2EEESI_S1R_JEEENS4_5SM1004TMEM4LOAD26SM100_TMEM_LOAD_32dp32b64xES1H_NS16_INS17_ILi2ELi4ELi3EEES1A_NSX_INS5_IJS1B_S1P_EEENS5_IJS1P_SB_EEEEEEENS4_39AutoVectorizingCopyWithAssumedAlignmentILi128EEENS4_14SM90_TMA_STOREES26_S28_S28_EEEvvEEEEvNT_6ParamsE)
        .other          _ZN7cutlass13device_kernelINS_4gemm6kernel13GemmUniversalIN4cute5tupleIJiiiiEEENS1_10collective13CollectiveMmaINS1_35MainloopSm100TmaUmmaWarpSpecializedILi14ELi2ELi2ENS5_IJNS4_1CILi1EEENSA_ILi4EEESB_EEEEENS5_IJNSA_ILi128EEENSA_ILi256EEENSA_ILi32EEEEEENS_12float_e5m2_tENS5_IJlSB_lEEESJ_SK_NS4_8TiledMMAINS4_8MMA_AtomIJNS4_10MMA_TraitsINS4_19SM100_MMA_F8F6F4_SSEJSJ_SJ_fSF_SG_NS4_17integral_constantINS4_4UMMA5MajorELSR_0EEESS_NSP_INSQ_7ScaleInELST_0EEESU_EEEEEENS4_6LayoutINS5_IJSB_SB_SB_EEENS5_IJNSA_ILi0EEESZ_SZ_EEEEENS5_IJNS4_10UnderscoreES12_S12_EEEEENS4_23SM90_TMA_LOAD_MULTICASTENS4_14ComposedLayoutINS4_7SwizzleILi1ELi4ELi3EEENS4_18smem_ptr_flag_bitsILi8EEENSX_INS5_IJNSA_ILi8EEESH_EEENS5_IJSH_SB_EEEEEEEvNS4_8identityENS4_13SM90_TMA_LOADES1F_vS1G_EENS_8epilogue10collective18CollectiveEpilogueINS1J_23Sm100TmaWarpSpecializedILi4ELi2ELi64ELb0ELb0EEEJSI_NS5_IJNSX_ISF_SB_EENSX_INSA_ILi64EEESB_EEEEESJ_SK_SJ_SK_NS1J_6fusion15FusionCallbacksIS1N_NS1S_17LinearCombinationISJ_fSJ_fLNS_15FloatRoundStyleE2EEESI_S1R_JEEENS4_5SM1004TMEM4LOAD26SM100_TMEM_LOAD_32dp32b64xES1H_NS16_INS17_ILi2ELi4ELi3EEES1A_NSX_INS5_IJS1B_S1P_EEENS5_IJS1P_SB_EEEEEEENS4_39AutoVectorizingCopyWithAssumedAlignmentILi128EEENS4_14SM90_TMA_STOREES26_S28_S28_EEEvvEEEEvNT_6ParamsE,@"STO_CUDA_ENTRY STV_DEFAULT"
_ZN7cutlass13device_kernelINS_4gemm6kernel13GemmUniversalIN4cute5tupleIJiiiiEEENS1_10collective13CollectiveMmaINS1_35MainloopSm100TmaUmmaWarpSpecializedILi14ELi2ELi2ENS5_IJNS4_1CILi1EEENSA_ILi4EEESB_EEEEENS5_IJNSA_ILi128EEENSA_ILi256EEENSA_ILi32EEEEEENS_12float_e5m2_tENS5_IJlSB_lEEESJ_SK_NS4_8TiledMMAINS4_8MMA_AtomIJNS4_10MMA_TraitsINS4_19SM100_MMA_F8F6F4_SSEJSJ_SJ_fSF_SG_NS4_17integral_constantINS4_4UMMA5MajorELSR_0EEESS_NSP_INSQ_7ScaleInELST_0EEESU_EEEEEENS4_6LayoutINS5_IJSB_SB_SB_EEENS5_IJNSA_ILi0EEESZ_SZ_EEEEENS5_IJNS4_10UnderscoreES12_S12_EEEEENS4_23SM90_TMA_LOAD_MULTICASTENS4_14ComposedLayoutINS4_7SwizzleILi1ELi4ELi3EEENS4_18smem_ptr_flag_bitsILi8EEENSX_INS5_IJNSA_ILi8EEESH_EEENS5_IJSH_SB_EEEEEEEvNS4_8identityENS4_13SM90_TMA_LOADES1F_vS1G_EENS_8epilogue10collective18CollectiveEpilogueINS1J_23Sm100TmaWarpSpecializedILi4ELi2ELi64ELb0ELb0EEEJSI_NS5_IJNSX_ISF_SB_EENSX_INSA_ILi64EEESB_EEEEESJ_SK_SJ_SK_NS1J_6fusion15FusionCallbacksIS1N_NS1S_17LinearCombinationISJ_fSJ_fLNS_15FloatRoundStyleE2EEESI_S1R_JEEENS4_5SM1004TMEM4LOAD26SM100_TMEM_LOAD_32dp32b64xES1H_NS16_INS17_ILi2ELi4ELi3EEES1A_NSX_INS5_IJS1B_S1P_EEENS5_IJS1P_SB_EEEEEEENS4_39AutoVectorizingCopyWithAssumedAlignmentILi128EEENS4_14SM90_TMA_STOREES26_S28_S28_EEEvvEEEEvNT_6ParamsE:
[----:B------:R-:W1:Y:S01]  /*0000*/  LDC R1, c[0x0][0x37c] ;  /* 0x0000df00ff017b82 */ /* 0x000e620000000800 */
[----:B------:R-:W2:Y:S01]  /*0010*/  S2R R170, SR_TID.X ;  /* 0x0000000000aa7919 */ /* 0x000ea20000002100 */
[----:B------:R-:W3:Y:S01]  /*0020*/  LDCU.64 UR8, c[0x0][0x890] ;  /* 0x00011200ff0877ac */ /* 0x000ee20008000a00 */
[----:B------:R-:W-:Y:S02]  /*0030*/  PRMT R158, RZ, 0x7610, R158 ;  /* 0x00007610ff9e7816 */ /* 0x000fe4000000009e */
[----:B------:R-:W-:Y:S01]  /*0040*/  ELECT P3, URZ, PT ;  /* 0x0000000000ff782f */ /* 0x000fe20003860000 */
[----:B---3--:R-:W-:-:S04]  /*0050*/  UISETP.NE.U32.AND UP0, UPT, UR8, URZ, UPT ;  /* 0x000000ff0800728c */ /* 0x008fc8000bf05070 */
[----:B------:R-:W-:Y:S01]  /*0060*/  UISETP.NE.AND.EX UP0, UPT, UR9, URZ, UPT, UP0 ;  /* 0x000000ff0900728c */ /* 0x000fe2000bf05300 */
[----:B--2---:R-:W-:-:S05]  /*0070*/  SHF.R.U32.HI R159, RZ, 0x5, R170 ;  /* 0x00000005ff9f7819 */ /* 0x004fca00000116aa */
[----:B------:R-:W2:Y:S02]  /*0080*/  SHFL.IDX PT, R0, R159, RZ, 0x1f ;  /* 0x00001fff9f007589 */ /* 0x000ea400000e0000 */
[----:B--2---:R-:W-:Y:S01]  /*0090*/  R2UR UR17, R0 ;  /* 0x00000000001172ca */ /* 0x004fe200000e0000 */
[----:B-1----:R-:W-:-:S14]  /*00a0*/  BRA.U UP0, `(.L_x_0) ;  /* 0x0000000100307547 */ /* 0x002fdc000b800000 */
[----:B------:R-:W1:Y:S02]  /*00b0*/  LDCU.64 UR4, c[0x0][0x888] ;  /* 0x00011100ff0477ac */ /* 0x000e640008000a00 */
[----:B-1----:R-:W-:-:S04]  /*00c0*/  UISETP.NE.U32.AND UP0, UPT, UR4, URZ, UPT ;  /* 0x000000ff0400728c */ /* 0x002fc8000bf05070 */
[----:B------:R-:W-:-:S09]  /*00d0*/  UISETP.NE.AND.EX UP0, UPT, UR5, URZ, UPT, UP0 ;  /* 0x000000ff0500728c */ /* 0x000fd2000bf05300 */
[----:B------:R-:W-:Y:S05]  /*00e0*/  BRA.U !UP0, `(.L_x_1) ;  /* 0x0000000108147547 */ /* 0x000fea000b800000 */
[----:B------:R-:W1:Y:S01]  /*00f0*/  LDC.64 R2, c[0x0][0x888] ;  /* 0x00022200ff027b82 */ /* 0x000e620000000a00 */
[----:B------:R-:W1:Y:S02]  /*0100*/  LDCU.64 UR4, c[0x0][0x358] ;  /* 0x00006b00ff0477ac */ /* 0x000e640008000a00 */
[----:B-1----:R1:W5:Y:S01]  /*0110*/  LDG.E R73, desc[UR4][R2.64] ;  /* 0x0000000402497981 */ /* 0x002362000c1e1900 */
[----:B------:R-:W-:Y:S01]  /*0120*/  HFMA2 R158, -RZ, RZ, 0, 5.9604644775390625e-08 ;  /* 0x00000001ff9e7431 */ /* 0x000fe200000001ff */
[----:B------:R-:W-:Y:S05]  /*0130*/  BRA `(.L_x_0) ;  /* 0x00000000000c7947 */ /* 0x000fea0003800000 */
.L_x_1:
[----:B------:R-:W1:Y:S01]  /*0140*/  LDCU UR4, c[0x0][0x880] ;  /* 0x00011000ff0477ac */ /* 0x000e620008000800 */
[----:B------:R-:W-:Y:S01]  /*0150*/  HFMA2 R158, -RZ, RZ, 0, 5.9604644775390625e-08 ;  /* 0x00000001ff9e7431 */ /* 0x000fe200000001ff */
[----:B-1----:R-:W-:-:S07]  /*0160*/  MOV R73, UR4 ;  /* 0x0000000400497c02 */ /* 0x002fce0008000f00 */
.L_x_0:
[----:B------:R-:W2:Y:S02]  /*0170*/  LDCU.64 UR4, c[0x0][0x8b0] ;  /* 0x00011600ff0477ac */ /* 0x000ea40008000a00 */
[----:B--2---:R-:W-:-:S04]  /*0180*/  UISETP.NE.U32.AND UP0, UPT, UR4, URZ, UPT ;  /* 0x000000ff0400728c */ /* 0x004fc8000bf05070 */
[----:B------:R-:W-:-:S09]  /*0190*/  UISETP.NE.AND.EX UP0, UPT, UR5, URZ, UPT, UP0 ;  /* 0x000000ff0500728c */ /* 0x000fd2000bf05300 */
[----:B------:R-:W-:Y:S05]  /*01a0*/  BRA.U UP0, `(.L_x_2) ;  /* 0x0000000100287547 */ /* 0x000fea000b800000 */
[----:B------:R-:W2:Y:S02]  /*01b0*/  LDCU.64 UR4, c[0x0][0x8a8] ;  /* 0x00011500ff0477ac */ /* 0x000ea40008000a00 */
[----:B--2---:R-:W-:-:S04]  /*01c0*/  UISETP.NE.U32.AND UP0, UPT, UR4, URZ, UPT ;  /* 0x000000ff0400728c */ /* 0x004fc8000bf05070 */
[----:B------:R-:W-:-:S09]  /*01d0*/  UISETP.NE.AND.EX UP0, UPT, UR5, URZ, UPT, UP0 ;  /* 0x000000ff0500728c */ /* 0x000fd2000bf05300 */
[----:B------:R-:W-:Y:S05]  /*01e0*/  BRA.U !UP0, `(.L_x_3) ;  /* 0x0000000108107547 */ /* 0x000fea000b800000 */
[----:B------:R-:W2:Y:S01]  /*01f0*/  LDC.64 R70, c[0x0][0x8a8] ;  /* 0x00022a00ff467b82 */ /* 0x000ea20000000a00 */
[----:B------:R-:W2:Y:S02]  /*0200*/  LDCU.64 UR4, c[0x0][0x358] ;  /* 0x00006b00ff0477ac */ /* 0x000ea40008000a00 */
[----:B--2---:R2:W5:Y:S01]  /*0210*/  LDG.E R70, desc[UR4][R70.64] ;  /* 0x0000000446467981 */ /* 0x004562000c1e1900 */
[----:B------:R-:W-:Y:S05]  /*0220*/  BRA `(.L_x_2) ;  /* 0x0000000000087947 */ /* 0x000fea0003800000 */
.L_x_3:
[----:B------:R-:W2:Y:S02]  /*0230*/  LDCU UR4, c[0x0][0x8a0] ;  /* 0x00011400ff0477ac */ /* 0x000ea40008000800 */
[----:B--2---:R-:W-:Y:S02]  /*0240*/  MOV R70, UR4 ;  /* 0x0000000400467c02 */ /* 0x004fe40008000f00 */
.L_x_2:
[----:B------:R-:W-:Y:S01]  /*0250*/  IMAD.U32 R0, RZ, RZ, UR17 ;  /* 0x00000011ff007e24 */ /* 0x000fe2000f8e00ff */
[----:B------:R-:W-:Y:S04]  /*0260*/  BSSY.RECONVERGENT B0, `(.L_x_4) ;  /* 0x000000c000007945 */ /* 0x000fe80003800200 */
[C---:B------:R-:W-:Y:S02]  /*0270*/  ISETP.NE.OR P1, PT, R0.reuse, 0x1, !P3 ;  /* 0x000000010000780c */ /* 0x040fe40005f25670 */
[----:B------:R-:W-:-:S11]  /*0280*/  ISETP.NE.OR P0, PT, R0, 0x3, !P3 ;  /* 0x000000030000780c */ /* 0x000fd60005f05670 */
[----:B------:R-:W-:Y:S05]  /*0290*/  @P1 BRA `(.L_x_5) ;  /* 0x0000000000201947 */ /* 0x000fea0003800000 */
[----:B------:R-:W3:Y:S02]  /*02a0*/  LDCU.64 UR4, c[0x0][0x348] ;  /* 0x00006900ff0477ac */ /* 0x000ee40008000a00 */
[----:B---3--:R-:W-:Y:S02]  /*02b0*/  UIADD3 UR6, UP1, UPT, UR4, 0x80, URZ ;  /* 0x0000008004067890 */ /* 0x008fe4000ff3e0ff */
[----:B------:R-:W-:Y:S02]  /*02c0*/  UIADD3 UR4, UP0, UPT, UR4, 0x180, URZ ;  /* 0x0000018004047890 */ /* 0x000fe4000ff1e0ff */
[----:B------:R-:W-:Y:S02]  /*02d0*/  UIADD3.X UR7, UPT, UPT, URZ, UR5, URZ, UP1, !UPT ;  /* 0x00000005ff077290 */ /* 0x000fe40008ffe4ff */
[----:B------:R-:W-:-:S07]  /*02e0*/  UIADD3.X UR5, UPT, UPT, URZ, UR5, URZ, UP0, !UPT ;  /* 0x00000005ff057290 */ /* 0x000fce00087fe4ff */
[----:B------:R3:W-:Y:S02]  /*02f0*/  UTMACCTL.PF [UR6] ;  /* 0x00000000060079b9 */ /* 0x0007e40008040000 */
[----:B------:R3:W-:Y:S02]  /*0300*/  UTMACCTL.PF [UR4] ;  /* 0x00000000040079b9 */ /* 0x0007e40008040000 */
[----:B---3--:R-:W-:Y:S01]  /*0310*/  NOP ;  /* 0x0000000000007918 */ /* 0x008fe20000000000 */
.L_x_5:
[----:B------:R-:W-:Y:S05]  /*0320*/  BSYNC.RECONVERGENT B0 ;  /* 0x0000000000007941 */ /* 0x000fea0003800200 */
.L_x_4:
[----:B------:R-:W-:Y:S04]  /*0330*/  BSSY.RECONVERGENT B0, `(.L_x_6) ;  /* 0x000000a000007945 */ /* 0x000fe80003800200 */
        /* <DEDUP_REMOVED lines=9> */
.L_x_7:
[----:B------:R-:W-:Y:S05]  /*03d0*/  BSYNC.RECONVERGENT B0 ;  /* 0x0000000000007941 */ /* 0x000fea0003800200 */
.L_x_6:
[----:B------:R-:W3:Y:S01]  /*03e0*/  LDCU.64 UR4, c[0x0][0x888] ;  /* 0x00011100ff0477ac */ /* 0x000ee20008000a00 */
[----:B------:R-:W-:Y:S02]  /*03f0*/  UISETP.EQ.U32.AND UP1, UPT, UR8, URZ, UPT ;  /* 0x000000ff0800728c */ /* 0x000fe4000bf22070 */
[----:B------:R-:W-:Y:S02]  /*0400*/  UPLOP3.LUT UP3, UPT, UPT, UPT, UPT, 0x80, 0x8 ;  /* 0x000000000008789c */ /* 0x000fe40003f6f070 */
[----:B---3--:R-:W-:-:S04]  /*0410*/  UISETP.NE.U32.AND UP0, UPT, UR4, URZ, UPT ;  /* 0x000000ff0400728c */ /* 0x008fc8000bf05070 */
[----:B------:R-:W-:-:S04]  /*0420*/  UISETP.NE.AND.EX UP0, UPT, UR5, URZ, UPT, UP0 ;  /* 0x000000ff0500728c */ /* 0x000fc8000bf05300 */
[----:B------:R-:W-:-:S04]  /*0430*/  UISETP.EQ.OR.EX UP2, UPT, UR9, URZ, !UP0, UP1 ;  /* 0x000000ff0900728c */ /* 0x000fc8000c742710 */
[----:B------:R-:W-:-:S06]  /*0440*/  UP2UR UR4, UPR, URZ, 0x4 ;  /* 0x00000004ff047883 */ /* 0x000fcc0008000000 */
[----:B------:R-:W-:Y:S01]  /*0450*/  MOV R161, UR4 ;  /* 0x0000000400a17c02 */ /* 0x000fe20008000f00 */
[----:B------:R-:W-:Y:S06]  /*0460*/  BRA.U !UP2, `(.L_x_8) ;  /* 0x000000010a207547 */ /* 0x000fec000b800000 */
[----:B------:R-:W-:Y:S01]  /*0470*/  UISETP.NE.U32.AND UP1, UPT, UR8, URZ, UPT ;  /* 0x000000ff0800728c */ /* 0x000fe2000bf25070 */
[----:B-----5:R-:W-:Y:S01]  /*0480*/  FSETP.NEU.AND P0, PT, R73, RZ, PT ;  /* 0x000000ff4900720b */ /* 0x020fe20003f0d000 */
[----:B------:R-:W-:Y:S02]  /*0490*/  USEL UR4, URZ, 0xffffffff, UP0 ;  /* 0xffffffffff047887 */ /* 0x000fe40008000000 */
[----:B------:R-:W-:-:S10]  /*04a0*/  UISETP.NE.AND.EX UP1, UPT, UR9, URZ, UPT, UP1 ;  /* 0x000000ff0900728c */ /* 0x000fd4000bf25310 */
[----:B------:R-:W-:Y:S01]  /*04b0*/  VOTEU.ANY UP0, P0 ;  /* 0x0000000000ff7886 */ /* 0x000fe20000000100 */
[----:B------:R-:W-:-:S04]  /*04c0*/  @!UP1 USEL UR4, URZ, 0xffffffff, UP0 ;  /* 0xffffffffff049887 */ /* 0x000fc80008000000 */
[----:B------:R-:W-:-:S04]  /*04d0*/  ULOP3.LUT UR4, UR4, 0x1, URZ, 0xc0, !UPT ;  /* 0x0000000104047892 */ /* 0x000fc8000f8ec0ff */
[----:B------:R-:W-:-:S11]  /*04e0*/  UISETP.NE.U32.AND UP3, UPT, UR4, 0x1, UPT ;  /* 0x000000010400788c */ /* 0x000fd6000bf65070 */
.L_x_8:
[----:B-1----:R-:W1:Y:S01]  /*04f0*/  SHFL.IDX PT, R2, R159, RZ, 0x1f ;  /* 0x00001fff9f027589 */ /* 0x002e6200000e0000 */
[----:B------:R-:W-:-:S04]  /*0500*/  UISETP.NE.AND UP0, UPT, UR17, 0x2, UPT ;  /* 0x000000021100788c */ /* 0x000fc8000bf05270 */
[----:B------:R-:W-:Y:S01]  /*0510*/  USEL UR48, URZ, 0x1, UP0 ;  /* 0x00000001ff307887 */ /* 0x000fe20008000000 */
[----:B-1----:R-:W-:-:S13]  /*0520*/  ISETP.NE.AND P0, PT, R2, RZ, PT ;  /* 0x000000ff0200720c */ /* 0x002fda0003f05270 */
[----:B------:R-:W-:Y:S05]  /*0530*/  @P0 BRA `(.L_x_9) ;  /* 0x0000000000b40947 */ /* 0x000fea0003800000 */
[----:B------:R-:W-:Y:S01]  /*0540*/  ELECT P0, URZ, PT ;  /* 0x0000000000ff782f */ /* 0x000fe20003800000 */
[----:B------:R-:W-:-:S12]  /*0550*/  BSSY.RECONVERGENT B0, `(.L_x_9) ;  /* 0x000002b000007945 */ /* 0x000fd80003800200 */
[----:B------:R-:W-:Y:S05]  /*0560*/  @!P0 BRA `(.L_x_10) ;  /* 0x0000000000a48947 */ /* 0x000fea0003800000 */
[----:B------:R-:W1:Y:S01]  /*0570*/  S2UR UR4, SR_CgaCtaId ;  /* 0x00000000000479c3 */ /* 0x000e620000008800 */
[----:B------:R-:W-:Y:S01]  /*0580*/  UMOV UR5, 0x400 ;  /* 0x0000040000057882 */ /* 0x000fe20000000000 */
[----:B------:R-:W-:Y:S01]  /*0590*/  UMOV UR8, 0x1 ;  /* 0x0000000100087882 */ /* 0x000fe20000000000 */
[----:B------:R-:W-:Y:S01]  /*05a0*/  UMOV UR6, 0x4 ;  /* 0x0000000400067882 */ /* 0x000fe20000000000 */
[----:B------:R-:W-:-:S04]  /*05b0*/  UIADD3 UR8, UPT, UPT, -UR8, 0x100000, URZ ;  /* 0x0010000008087890 */ /* 0x000fc8000fffe1ff */
[----:B------:R-:W-:Y:S02]  /*05c0*/  USHF.L.U32 UR9, UR8, 0xb, URZ ;  /* 0x0000000b08097899 */ /* 0x000fe400080006ff */
[----:B------:R-:W-:Y:S02]  /*05d0*/  USHF.L.U32 UR8, UR8, 0x1, URZ ;  /* 0x0000000108087899 */ /* 0x000fe400080006ff */
[----:B------:R-:W-:-:S04]  /*05e0*/  UIADD3 UR6, UPT, UPT, -UR6, 0x100000, URZ ;  /* 0x0010000006067890 */ /* 0x000fc8000fffe1ff */
[----:B------:R-:W-:Y:S02]  /*05f0*/  USHF.L.U32 UR7, UR6, 0xb, URZ ;  /* 0x0000000b06077899 */ /* 0x000fe400080006ff */
[----:B------:R-:W-:Y:S02]  /*0600*/  USHF.L.U32 UR6, UR6, 0x1, URZ ;  /* 0x0000000106067899 */ /* 0x000fe400080006ff */
[----:B-1----:R-:W-:Y:S01]  /*0610*/  ULEA UR4, UR4, UR5, 0x18 ;  /* 0x0000000504047291 */ /* 0x002fe2000f8ec0ff */
[----:B------:R-:W1:Y:S11]  /*0620*/  FENCE.VIEW.ASYNC.S ;  /* 0x00000000000073c6 */ /* 0x000e760000000000 */
[----:B-1----:R1:W3:Y:S01]  /*0630*/  SYNCS.EXCH.64 URZ, [UR4], UR8 ;  /* 0x0000000804ff75b2 */ /* 0x0022e20008000100 */
[----:B------:R1:W4:Y:S01]  /*0640*/  SYNCS.EXCH.64 URZ, [UR4+0x70], UR6 ;  /* 0x0000700604ff75b2 */ /* 0x0003220008000100 */
[----:B------:R1:W1:Y:S01]  /*0650*/  SYNCS.EXCH.64 URZ, [UR4+0x8], UR8 ;  /* 0x0000080804ff75b2 */ /* 0x0002620008000100 */
        /* <DEDUP_REMOVED lines=25> */
[----:B---34-:R-:W-:Y:S01]  /*07f0*/  NOP ;  /* 0x0000000000007918 */ /* 0x018fe20000000000 */
.L_x_10:
[----:B-1----:R-:W-:Y:S05]  /*0800*/  BSYNC.RECONVERGENT B0 ;  /* 0x0000000000007941 */ /* 0x002fea0003800200 */
.L_x_9:
[----:B------:R-:W1:Y:S01]  /*0810*/  SHFL.IDX PT, R2, R159, RZ, 0x1f ;  /* 0x00001fff9f027589 */ /* 0x000e6200000e0000 */
[----:B------:R-:W-:Y:S01]  /*0820*/  NOP ;  /* 0x0000000000007918 */ /* 0x000fe20000000000 */
[----:B-1----:R-:W-:-:S13]  /*0830*/  ISETP.NE.AND P0, PT, R2, 0x1, PT ;  /* 0x000000010200780c */ /* 0x002fda0003f05270 */
[----:B------:R-:W-:Y:S05]  /*0840*/  @P0 BRA `(.L_x_11) ;  /* 0x0000000000580947 */ /* 0x000fea0003800000 */
        /* <DEDUP_REMOVED lines=9> */
[----:B------:R-:W-:Y:S01]  /*08e0*/  USHF.L.U32 UR6, UR6, 0x1, URZ ;  /* 0x0000000106067899 */ /* 0x000fe200080006ff */
[----:B------:R-:W-:Y:S01]  /*08f0*/  ELECT P0, URZ, PT ;  /* 0x0000000000ff782f */ /* 0x000fe20003800000 */
[----:B-1----:R-:W-:Y:S01]  /*0900*/  ULEA UR4, UR4, UR5, 0x18 ;  /* 0x0000000504047291 */ /* 0x002fe2000f8ec0ff */
[----:B------:R-:W1:Y:S11]  /*0910*/  FENCE.VIEW.ASYNC.S ;  /* 0x00000000000073c6 */ /* 0x000e760000000000 */
[----:B-1----:R1:W3:Y:S01]  /*0920*/  SYNCS.EXCH.64 URZ, [UR4+0xe0], UR8 ;  /* 0x0000e00804ff75b2 */ /* 0x0022e20008000100 */
[----:B------:R1:W4:Y:S01]  /*0930*/  SYNCS.EXCH.64 URZ, [UR4+0x100], UR6 ;  /* 0x0001000604ff75b2 */ /* 0x0003220008000100 */
[----:B------:R1:W1:Y:S01]  /*0940*/  SYNCS.EXCH.64 URZ, [UR4+0xe8], UR8 ;  /* 0x0000e80804ff75b2 */ /* 0x0002620008000100 */
[----:B------:R1:W1:Y:S01]  /*0950*/  SYNCS.EXCH.64 URZ, [UR4+0x108], UR6 ;  /* 0x0001080604ff75b2 */ /* 0x0002620008000100 */
[----:B------:R1:W1:Y:S01]  /*0960*/  SYNCS.EXCH.64 URZ, [UR4+0xf0], UR8 ;  /* 0x0000f00804ff75b2 */ /* 0x0002620008000100 */
[----:B------:R1:W1:Y:S01]  /*0970*/  SYNCS.EXCH.64 URZ, [UR4+0x110], UR6 ;  /* 0x0001100604ff75b2 */ /* 0x0002620008000100 */
[----:B------:R1:W1:Y:S01]  /*0980*/  SYNCS.EXCH.64 URZ, [UR4+0xf8], UR8 ;  /* 0x0000f80804ff75b2 */ /* 0x0002620008000100 */
[----:B------:R1:W1:Y:S01]  /*0990*/  SYNCS.EXCH.64 URZ, [UR4+0x118], UR6 ;  /* 0x0001180604ff75b2 */ /* 0x0002620008000100 */
[----:B------:R-:W-:Y:S01]  /*09a0*/  NOP ;  /* 0x0000000000007918 */ /* 0x000fe20000000000 */
.L_x_11:
[----:B------:R-:W2:Y:S01]  /*09b0*/  SHFL.IDX PT, R2, R159, RZ, 0x1f ;  /* 0x00001fff9f027589 */ /* 0x000ea200000e0000 */
[----:B------:R-:W-:Y:S01]  /*09c0*/  NOP ;  /* 0x0000000000007918 */ /* 0x000fe20000000000 */
[----:B--2---:R-:W-:-:S13]  /*09d0*/  ISETP.NE.AND P0, PT, R2, 0x3, PT ;  /* 0x000000030200780c */ /* 0x004fda0003f05270 */
[----:B------:R-:W-:Y:S05]  /*09e0*/  @P0 BRA `(.L_x_12) ;  /* 0x0000000000300947 */ /* 0x000fea0003800000 */
[----:B-1----:R-:W1:Y:S01]  /*09f0*/  S2UR UR6, SR_CgaCtaId ;  /* 0x00000000000679c3 */ /* 0x002e620000008800 */
[----:B------:R-:W-:Y:S01]  /*0a00*/  UMOV UR4, 0x400 ;  /* 0x0000040000047882 */ /* 0x000fe20000000000 */
[----:B------:R-:W-:Y:S01]  /*0a10*/  UMOV UR5, 0x20 ;  /* 0x0000002000057882 */ /* 0x000fe20000000000 */
[----:B------:R-:W-:Y:S01]  /*0a20*/  ELECT P0, URZ, PT ;  /* 0x0000000000ff782f */ /* 0x000fe20003800000 */
[----:B-1----:R-:W-:Y:S02]  /*0a30*/  ULEA UR6, UR6, UR4, 0x18 ;  /* 0x0000000406067291 */ /* 0x002fe4000f8ec0ff */
[----:B------:R-:W-:-:S04]  /*0a40*/  UIADD3 UR4, UPT, UPT, -UR5, 0x100000, URZ ;  /* 0x0010000005047890 */ /* 0x000fc8000fffe1ff */
[----:B------:R-:W-:Y:S02]  /*0a50*/  USHF.L.U32 UR5, UR4, 0xb, URZ ;  /* 0x0000000b04057899 */ /* 0x000fe400080006ff */
[----:B------:R-:W-:Y:S01]  /*0a60*/  USHF.L.U32 UR4, UR4, 0x1, URZ ;  /* 0x0000000104047899 */ /* 0x000fe200080006ff */
[----:B------:R-:W1:Y:S11]  /*0a70*/  FENCE.VIEW.ASYNC.S ;  /* 0x00000000000073c6 */ /* 0x000e760000000000 */
[----:B-1----:R2:W1:Y:S01]  /*0a80*/  SYNCS.EXCH.64 URZ, [UR6+0x120], UR4 ;  /* 0x0001200406ff75b2 */ /* 0x0024620008000100 */
[----:B------:R2:W1:Y:S02]  /*0a90*/  SYNCS.EXCH.64 URZ, [UR6+0x128], UR4 ;  /* 0x0001280406ff75b2 */ /* 0x0004640008000100 */
[----:B--2---:R-:W-:Y:S01]  /*0aa0*/  NOP ;  /* 0x0000000000007918 */ /* 0x004fe20000000000 */
.L_x_12:
[----:B------:R-:W2:Y:S01]  /*0ab0*/  SHFL.IDX PT, R2, R159, RZ, 0x1f ;  /* 0x00001fff9f027589 */ /* 0x000ea200000e0000 */
[----:B------:R-:W-:Y:S01]  /*0ac0*/  NOP ;  /* 0x0000000000007918 */ /* 0x000fe20000000000 */
[----:B--2---:R-:W-:-:S13]  /*0ad0*/  ISETP.NE.AND P0, PT, R2, 0x4, PT ;  /* 0x000000040200780c */ /* 0x004fda0003f05270 */
[----:B------:R-:W-:Y:S05]  /*0ae0*/  @P0 BRA `(.L_x_13) ;  /* 0x00000000004c0947 */ /* 0x000fea0003800000 */
[----:B-1----:R-:W1:Y:S01]  /*0af0*/  S2UR UR6, SR_CgaCtaId ;  /* 0x00000000000679c3 */ /* 0x002e620000008800 */
[----:B------:R-:W-:Y:S01]  /*0b00*/  UMOV UR4, 0x3a0 ;  /* 0x000003a000047882 */ /* 0x000fe20000000000 */
[----:B------:R-:W-:Y:S01]  /*0b10*/  UMOV UR5, 0x400 ;  /* 0x0000040000057882 */ /* 0x000fe20000000000 */
[----:B------:R-:W-:Y:S01]  /*0b20*/  USEL UR4, UR4, 0x320, UP3 ;  /* 0x0000032004047887 */ /* 0x000fe20009800000 */
[----:B------:R-:W-:Y:S01]  /*0b30*/  UMOV UR8, 0x1 ;  /* 0x0000000100087882 */ /* 0x000fe20000000000 */
[----:B------:R-:W-:Y:S01]  /*0b40*/  ELECT P0, URZ, PT ;  /* 0x0000000000ff782f */ /* 0x000fe20003800000 */
[----:B------:R-:W-:-:S04]  /*0b50*/  UIADD3 UR8, UPT, UPT, -UR8, 0x100000, URZ ;  /* 0x0010000008087890 */ /* 0x000fc8000fffe1ff */
[----:B------:R-:W-:Y:S02]  /*0b60*/  USHF.L.U32 UR9, UR8, 0xb, URZ ;  /* 0x0000000b08097899 */ /* 0x000fe400080006ff */
[----:B------:R-:W-:Y:S02]  /*0b70*/  USHF.L.U32 UR8, UR8, 0x1, URZ ;  /* 0x0000000108087899 */ /* 0x000fe400080006ff */
[----:B-1----:R-:W-:Y:S02]  /*0b80*/  ULEA UR6, UR6, UR5, 0x18 ;  /* 0x0000000506067291 */ /* 0x002fe4000f8ec0ff */
[----:B------:R-:W-:-:S04]  /*0b90*/  UIADD3 UR4, UPT, UPT, -UR4, 0x100000, URZ ;  /* 0x0010000004047890 */ /* 0x000fc8000fffe1ff */
[----:B------:R-:W-:Y:S02]  /*0ba0*/  USHF.L.U32 UR5, UR4, 0xb, URZ ;  /* 0x0000000b04057899 */ /* 0x000fe400080006ff */
[----:B------:R-:W-:Y:S01]  /*0bb0*/  USHF.L.U32 UR4, UR4, 0x1, URZ ;  /* 0x0000000104047899 */ /* 0x000fe200080006ff */
[----:B------:R-:W1:Y:S03]  /*0bc0*/  FENCE.VIEW.ASYNC.S ;  /* 0x00000000000073c6 */ /* 0x000e660000000000 */
[----:B-1----:R2:W1:Y:S08]  /*0bd0*/  SYNCS.EXCH.64 URZ, [UR6+0x130], UR8 ;  /* 0x0001300806ff75b2 */ /* 0x0024700008000100 */
[----:B------:R2:W1:Y:S01]  /*0be0*/  SYNCS.EXCH.64 URZ, [UR6+0x140], UR4 ;  /* 0x0001400406ff75b2 */ /* 0x0004620008000100 */
[----:B------:R2:W1:Y:S01]  /*0bf0*/  SYNCS.EXCH.64 URZ, [UR6+0x138], UR8 ;  /* 0x0001380806ff75b2 */ /* 0x0004620008000100 */
[----:B------:R2:W1:Y:S02]  /*0c00*/  SYNCS.EXCH.64 URZ, [UR6+0x148], UR4 ;  /* 0x0001480406ff75b2 */ /* 0x0004640008000100 */
[----:B--2---:R-:W-:Y:S01]  /*0c10*/  NOP ;  /* 0x0000000000007918 */ /* 0x004fe20000000000 */
.L_x_13:
[----:B------:R-:W2:Y:S01]  /*0c20*/  SHFL.IDX PT, R2, R159, RZ, 0x1f ;  /* 0x00001fff9f027589 */ /* 0x000ea200000e0000 */
[----:B------:R-:W-:Y:S01]  /*0c30*/  NOP ;  /* 0x0000000000007918 */ /* 0x000fe20000000000 */
[----:B--2---:R-:W-:-:S13]  /*0c40*/  ISETP.NE.AND P0, PT, R2, 0x5, PT ;  /* 0x000000050200780c */ /* 0x004fda0003f05270 */
[----:B------:R-:W-:Y:S05]  /*0c50*/  @P0 BRA `(.L_x_14) ;  /* 0x0000000000480947 */ /* 0x000fea0003800000 */
[----:B-1----:R-:W1:Y:S01]  /*0c60*/  S2UR UR4, SR_CgaCtaId ;  /* 0x00000000000479c3 */ /* 0x002e620000008800 */
        /* <DEDUP_REMOVED lines=12> */
[----:B-1----:R2:W1:Y:S01]  /*0d30*/  SYNCS.EXCH.64 URZ, [UR4+0x150], UR8 ;  /* 0x0001500804ff75b2 */ /* 0x0024620008000100 */
[----:B------:R2:W1:Y:S01]  /*0d40*/  SYNCS.EXCH.64 URZ, [UR4+0x160], UR6 ;  /* 0x0001600604ff75b2 */ /* 0x0004620008000100 */
[----:B------:R2:W1:Y:S01]  /*0d50*/  SYNCS.EXCH.64 URZ, [UR4+0x158], UR8 ;  /* 0x0001580804ff75b2 */ /* 0x0004620008000100 */
[----:B------:R2:W1:Y:S02]  /*0d60*/  SYNCS.EXCH.64 URZ, [UR4+0x168], UR6 ;  /* 0x0001680604ff75b2 */ /* 0x0004640008000100 */
[----:B--2---:R-:W-:Y:S01]  /*0d70*/  NOP ;  /* 0x0000000000007918 */ /* 0x004fe20000000000 */
.L_x_14:
[----:B------:R-:W2:Y:S01]  /*0d80*/  SHFL.IDX PT, R2, R159, RZ, 0x1f ;  /* 0x00001fff9f027589 */ /* 0x000ea200000e0000 */
[----:B------:R-:W-:Y:S01]  /*0d90*/  NOP ;  /* 0x0000000000007918 */ /* 0x000fe20000000000 */
[----:B--2---:R-:W-:-:S13]  /*0da0*/  ISETP.NE.AND P0, PT, R2, 0x3, PT ;  /* 0x000000030200780c */ /* 0x004fda0003f05270 */
[----:B------:R-:W-:Y:S05]  /*0db0*/  @P0 BRA `(.L_x_15) ;  /* 0x0000000000380947 */ /* 0x000fea0003800000 */
[----:B------:R-:W2:Y:S01]  /*0dc0*/  S2UR UR5, SR_CgaCtaId ;  /* 0x00000000000579c3 */ /* 0x000ea20000008800 */
[----:B-1----:R-:W-:Y:S01]  /*0dd0*/  UMOV UR4, 0x400 ;  /* 0x0000040000047882 */ /* 0x002fe20000000000 */
[----:B------:R-:W-:Y:S01]  /*0de0*/  UMOV UR6, 0x20 ;  /* 0x0000002000067882 */ /* 0x000fe20000000000 */
[----:B------:R-:W-:Y:S01]  /*0df0*/  ELECT P0, URZ, PT ;  /* 0x0000000000ff782f */ /* 0x000fe20003800000 */
[----:B------:R-:W-:-:S04]  /*0e00*/  UIADD3 UR6, UPT, UPT, -UR6, 0x100000, URZ ;  /* 0x0010000006067890 */ /* 0x000fc8000fffe1ff */
[----:B------:R-:W-:Y:S02]  /*0e10*/  USHF.L.U32 UR7, UR6, 0xb, URZ ;  /* 0x0000000b06077899 */ /* 0x000fe400080006ff */
[----:B------:R-:W-:Y:S02]  /*0e20*/  USHF.L.U32 UR6, UR6, 0x1, URZ ;  /* 0x0000000106067899 */ /* 0x000fe400080006ff */
[----:B--2---:R-:W-:Y:S01]  /*0e30*/  ULEA UR4, UR5, UR4, 0x18 ;  /* 0x0000000405047291 */ /* 0x004fe2000f8ec0ff */
[----:B------:R-:W1:Y:S11]  /*0e40*/  FENCE.VIEW.ASYNC.S ;  /* 0x00000000000073c6 */ /* 0x000e760000000000 */
[----:B-1----:R2:W1:Y:S01]  /*0e50*/  SYNCS.EXCH.64 URZ, [UR4+0x170], UR6 ;  /* 0x0001700604ff75b2 */ /* 0x0024620008000100 */
[----:B------:R2:W1:Y:S01]  /*0e60*/  SYNCS.EXCH.64 URZ, [UR4+0x180], UR6 ;  /* 0x0001800604ff75b2 */ /* 0x0004620008000100 */
[----:B------:R2:W1:Y:S01]  /*0e70*/  SYNCS.EXCH.64 URZ, [UR4+0x178], UR6 ;  /* 0x0001780604ff75b2 */ /* 0x0004620008000100 */
[----:B------:R2:W1:Y:S02]  /*0e80*/  SYNCS.EXCH.64 URZ, [UR4+0x188], UR6 ;  /* 0x0001880604ff75b2 */ /* 0x0004640008000100 */
[----:B--2---:R-:W-:Y:S01]  /*0e90*/  NOP ;  /* 0x0000000000007918 */ /* 0x004fe20000000000 */
.L_x_15:
[----:B-1----:R-:W1:Y:S01]  /*0ea0*/  LDCU UR4, c[0x0][0x36c] ;  /* 0x00006d80ff0477ac */ /* 0x002e620008000800 */
[----:B------:R-:W-:Y:S01]  /*0eb0*/  ISETP.NE.OR P3, PT, R0, 0x2, !P3 ;  /* 0x000000020000780c */ /* 0x000fe20005f65670 */
[----:B------:R-:W-:Y:S01]  /*0ec0*/  NOP ;  /* 0x0000000000007918 */ /* 0x000fe20000000000 */
[----:B------:R-:W-:Y:S01]  /*0ed0*/  LOP3.LUT R0, R170, 0x1f, RZ, 0xc0, !PT ;  /* 0x0000001faa007812 */ /* 0x000fe200078ec0ff */
[----:B------:R-:W-:Y:S02]  /*0ee0*/  UISETP.NE.AND UP4, UPT, UR17, URZ, UPT ;  /* 0x000000ff1100728c */ /* 0x000fe4000bf85270 */
[----:B-1----:R-:W-:-:S09]  /*0ef0*/  UISETP.EQ.U32.AND UP5, UPT, UR4, 0x1, UPT ;  /* 0x000000010400788c */ /* 0x002fd2000bfa2070 */
[----:B------:R-:W-:Y:S05]  /*0f00*/  BRA.U !UP5, `(.L_x_16) ;  /* 0x000000010d087547 */ /* 0x000fea000b800000 */
[----:B---34-:R-:W-:Y:S01]  /*0f10*/  UCGABAR_ARV ;  /* 0x00000000000079c7 */ /* 0x018fe20008000000 */
[----:B------:R-:W-:Y:S05]  /*0f20*/  BRA `(.L_x_17) ;  /* 0x0000000000047947 */ /* 0x000fea0003800000 */
.L_x_16:
[----:B---34-:R-:W-:Y:S01]  /*0f30*/  NOP ;  /* 0x0000000000007918 */ /* 0x018fe20000000000 */
.L_x_17:
[----:B------:R-:W1:Y:S01]  /*0f40*/  S2UR UR7, SR_CTAID.X ;  /* 0x00000000000779c3 */ /* 0x000e620000002500 */
[----:B------:R-:W-:-:S05]  /*0f50*/  CS2R.32 R160, SR_CgaSize ;  /* 0x0000000000a07805 */ /* 0x000fca0000008a00 */
[----:B------:R-:W-:-:S05]  /*0f60*/  IMAD R160, R160, -0xa0, RZ ;  /* 0xffffff60a0a07824 */ /* 0x000fca00078e02ff */
[----:B------:R-:W-:-:S14]  /*0f70*/  R2UR UR5, R160 ;  /* 0x00000000a00572ca */ /* 0x000fdc00000e0000 */
[----:B------:R-:W2:Y:S01]  /*0f80*/  LDCU UR5, c[0x0][UR5+0x2b0] ;  /* 0x00005600050577ac */ /* 0x000ea20008000800 */
[----:B------:R-:W-:-:S05]  /*0f90*/  CS2R.32 R160, SR_CgaSize ;  /* 0x0000000000a07805 */ /* 0x000fca0000008a00 */
[----:B------:R-:W-:-:S05]  /*0fa0*/  IMAD R160, R160, -0xa0, RZ ;  /* 0xffffff60a0a07824 */ /* 0x000fca00078e02ff */
[----:B------:R-:W-:-:S14]  /*0fb0*/  R2UR UR4, R160 ;  /* 0x00000000a00472ca */ /* 0x000fdc00000e0000 */
[----:B------:R-:W3:Y:S01]  /*0fc0*/  LDCU UR4, c[0x0][UR4+0x2b4] ;  /* 0x00005680040477ac */ /* 0x000ee20008000800 */
[----:B------:R-:W4:Y:S01]  /*0fd0*/  S2UR UR8, SR_CTAID.Y ;  /* 0x00000000000879c3 */ /* 0x000f220000002600 */
[----:B------:R-:W-:-:S05]  /*0fe0*/  CS2R.32 R160, SR_CgaSize ;  /* 0x0000000000a07805 */ /* 0x000fca0000008a00 */
[----:B------:R-:W-:-:S05]  /*0ff0*/  IMAD R160, R160, -0xa0, RZ ;  /* 0xffffff60a0a07824 */ /* 0x000fca00078e02ff */
[----:B------:R-:W-:-:S14]  /*1000*/  R2UR UR9, R160 ;  /* 0x00000000a00972ca */ /* 0x000fdc00000e0000 */
[----:B------:R-:W3:Y:S01]  /*1010*/  LDCU UR9, c[0x0][UR9+0x2a0] ;  /* 0x00005400090977ac */ /* 0x000ee20008000800 */
[----:B------:R-:W4:Y:S01]  /*1020*/  LDCU UR21, c[0x0][0xb24] ;  /* 0x00016480ff1577ac */ /* 0x000f220008000800 */
[----:B------:R-:W3:Y:S01]  /*1030*/  S2UR UR10, SR_CgaCtaId ;  /* 0x00000000000a79c3 */ /* 0x000ee20000008800 */
[----:B------:R-:W-:-:S05]  /*1040*/  CS2R.32 R160, SR_CgaSize ;  /* 0x0000000000a07805 */ /* 0x000fca0000008a00 */
[----:B------:R-:W-:-:S05]  /*1050*/  IMAD R160, R160, -0xa0, RZ ;  /* 0xffffff60a0a07824 */ /* 0x000fca00078e02ff */
[----:B------:R-:W-:-:S14]  /*1060*/  R2UR UR59, R160 ;  /* 0x00000000a03b72ca */ /* 0x000fdc00000e0000 */
[----:B------:R-:W3:Y:S01]  /*1070*/  LDCU UR59, c[0x0][UR59+0x2a4] ;  /* 0x000054803b3b77ac */ /* 0x000ee20008000800 */
[----:B------:R-:W3:Y:S01]  /*1080*/  LDCU UR42, c[0x0][0xb24] ;  /* 0x00016480ff2a77ac */ /* 0x000ee20008000800 */
[----:B-1----:R-:W-:Y:S01]  /*1090*/  I2FP.F32.U32 R3, UR7 ;  /* 0x0000000700037c45 */ /* 0x002fe20008201000 */
[----:B------:R-:W1:Y:S01]  /*10a0*/  S2UR UR36, SR_CTAID.Z ;  /* 0x00000000002479c3 */ /* 0x000e620000002700 */
[----:B------:R-:W1:Y:S03]  /*10b0*/  LDCU UR27, c[0x0][0xb30] ;  /* 0x00016600ff1b77ac */ /* 0x000e660008000800 */
[----:B--2---:R-:W-:Y:S01]  /*10c0*/  FMUL R3, R3, UR5 ;  /* 0x0000000503037c20 */ /* 0x004fe20008400000 */
[----:B------:R-:W-:Y:S01]  /*10d0*/  UMOV UR16, UR7 ;  /* 0x0000000700107c82 */ /* 0x000fe20008000000 */
[----:B----4-:R-:W-:Y:S01]  /*10e0*/  UISETP.GE.AND UP2, UPT, UR21, 0x1, UPT ;  /* 0x000000011500788c */ /* 0x010fe2000bf46270 */
[----:B------:R-:W-:Y:S01]  /*10f0*/  I2FP.F32.U32 R2, UR8 ;  /* 0x0000000800027c45 */ /* 0x000fe20008201000 */
[----:B------:R-:W-:-:S02]  /*1100*/  UMOV UR20, UR8 ;  /* 0x0000000800147c82 */ /* 0x000fc40008000000 */
[----:B------:R-:W2:Y:S02]  /*1110*/  F2I.U32.TRUNC.NTZ R3, R3 ;  /* 0x0000000300037305 */ /* 0x000ea4000020f000 */
[----:B---3--:R-:W-:Y:S01]  /*1120*/  FMUL R2, R2, UR4 ;  /* 0x0000000402027c20 */ /* 0x008fe20008400000 */
[----:B------:R-:W-:-:S05]  /*1130*/  USHF.L.U32 UR28, UR10, 0xa, URZ ;  /* 0x0000000a0a1c7899 */ /* 0x000fca00080006ff */
[----:B------:R-:W3:Y:S01]  /*1140*/  F2I.U32.TRUNC.NTZ R2, R2 ;  /* 0x0000000200027305 */ /* 0x000ee2000020f000 */
[----:B--2---:R-:W-:Y:S02]  /*1150*/  R2UR UR4, R3 ;  /* 0x00000000030472ca */ /* 0x004fe400000e0000 */
[----:B---3--:R-:W-:Y:S02]  /*1160*/  R2UR UR6, R2 ;  /* 0x00000000020672ca */ /* 0x008fe400000e0000 */
[----:B------:R-:W-:-:S09]  /*1170*/  PRMT R2, RZ, 0x7610, R2 ;  /* 0x00007610ff027816 */ /* 0x000fd20000000002 */
[----:B------:R-:W-:-:S04]  /*1180*/  UIADD3 UR5, UPT, UPT, -UR4, URZ, URZ ;  /* 0x000000ff04057290 */ /* 0x000fc8000fffe1ff */
[----:B------:R-:W-:Y:S02]  /*1190*/  UIMAD UR5, UR9, UR5, UR7 ;  /* 0x00000005090572a4 */ /* 0x000fe4000f8e0207 */
[----:B------:R-:W-:-:S04]  /*11a0*/  UIADD3 UR4, UPT, UPT, -UR6, URZ, URZ ;  /* 0x000000ff06047290 */ /* 0x000fc8000fffe1ff */
[----:B------:R-:W-:Y:S01]  /*11b0*/  IMAD.U32 R160, RZ, RZ, UR5 ;  /* 0x00000005ffa07e24 */ /* 0x000fe2000f8e00ff */
[----:B------:R-:W-:Y:S01]  /*11c0*/  UIMAD UR59, UR59, UR4, UR8 ;  /* 0x000000043b3b72a4 */ /* 0x000fe2000f8e0208 */
[----:B-1----:R-:W-:Y:S11]  /*11d0*/  BRA.U UP4, `(.L_x_18) ;  /* 0x0000000104447547 */ /* 0x002ff6000b800000 */
[----:B------:R-:W-:Y:S01]  /*11e0*/  R2UR UR6, R160 ;  /* 0x00000000a00672ca */ /* 0x000fe200000e0000 */
[----:B------:R-:W-:Y:S02]  /*11f0*/  UISETP.NE.AND UP0, UPT, UR59, URZ, UPT ;  /* 0x000000ff3b00728c */ /* 0x000fe4000bf05270 */
[----:B------:R-:W-:-:S04]  /*1200*/  UISETP.NE.AND UP1, UPT, UR59, 0x1, UPT ;  /* 0x000000013b00788c */ /* 0x000fc8000bf25270 */
[----:B------:R-:W-:Y:S02]  /*1210*/  USEL UR5, URZ, 0x2, UP1 ;  /* 0x00000002ff057887 */ /* 0x000fe40008800000 */
[----:B------:R-:W-:-:S04]  /*1220*/  UISETP.NE.AND UP1, UPT, UR59, 0x3, UPT ;  /* 0x000000033b00788c */ /* 0x000fc8000bf25270 */
[----:B------:R-:W-:-:S04]  /*1230*/  UISETP.EQ.OR UP0, UPT, UR6, URZ, !UP0 ;  /* 0x000000ff0600728c */ /* 0x000fc8000c702670 */
[----:B------:R-:W-:Y:S02]  /*1240*/  USEL UR8, URZ, 0x1, !UP0 ;  /* 0x00000001ff087887 */ /* 0x000fe4000c000000 */
[----:B------:R-:W-:-:S04]  /*1250*/  UISETP.NE.AND UP0, UPT, UR59, 0x2, UPT ;  /* 0x000000023b00788c */ /* 0x000fc8000bf05270 */
[----:B------:R-:W-:Y:S02]  /*1260*/  USEL UR4, URZ, 0x4, UP0 ;  /* 0x00000004ff047887 */ /* 0x000fe40008000000 */
[----:B------:R-:W-:Y:S02]  /*1270*/  UISETP.NE.AND UP0, UPT, UR6, URZ, UPT ;  /* 0x000000ff0600728c */ /* 0x000fe4000bf05270 */
[----:B------:R-:W-:Y:S02]  /*1280*/  USEL UR6, URZ, 0x8, UP1 ;  /* 0x00000008ff067887 */ /* 0x000fe40008800000 */
[----:B------:R-:W-:Y:S02]  /*1290*/  USEL UR7, UR5, 0x2, UP0 ;  /* 0x0000000205077887 */ /* 0x000fe40008000000 */
[----:B------:R-:W-:Y:S02]  /*12a0*/  USEL UR4, UR4, 0x4, UP0 ;  /* 0x0000000404047887 */ /* 0x000fe40008000000 */
[----:B------:R-:W-:-:S02]  /*12b0*/  USEL UR5, UR6, 0x8, UP0 ;  /* 0x0000000806057887 */ /* 0x000fc40008000000 */
[----:B------:R-:W-:-:S04]  /*12c0*/  UIADD3 UR4, UPT, UPT, UR4, UR7, UR8 ;  /* 0x0000000704047290 */ /* 0x000fc8000fffe008 */
[----:B------:R-:W-:-:S06]  /*12d0*/  UIADD3 UR4, UPT, UPT, UR4, UR5, URZ ;  /* 0x0000000504047290 */ /* 0x000fcc000fffe0ff */
[----:B------:R-:W-:Y:S02]  /*12e0*/  MOV R2, UR4 ;  /* 0x0000000400027c02 */ /* 0x000fe40008000f00 */
.L_x_18:
[----:B------:R-:W-:Y:S05]  /*12f0*/  BRA.U !UP2, `(.L_x_19) ;  /* 0x000000010ad47547 */ /* 0x000fea000b800000 */
[----:B------:R-:W1:Y:S01]  /*1300*/  LDCU.128 UR12, c[0x0][0xb10] ;  /* 0x00016200ff0c77ac */ /* 0x000e620008000c00 */
[----:B------:R-:W2:Y:S01]  /*1310*/  LDCU UR6, c[0x0][0x370] ;  /* 0x00006e00ff0677ac */ /* 0x000ea20008000800 */
[----:B------:R-:W3:Y:S01]  /*1320*/  LDCU UR5, c[0x0][0x374] ;  /* 0x00006e80ff0577ac */ /* 0x000ee20008000800 */
[----:B------:R-:W4:Y:S01]  /*1330*/  LDCU UR26, c[0x0][0xb0c] ;  /* 0x00016180ff1a77ac */ /* 0x000f220008000800 */
[----:B------:R-:W4:Y:S01]  /*1340*/  LDCU UR4, c[0x0][0xb20] ;  /* 0x00016400ff0477ac */ /* 0x000f220008000800 */
[----:B------:R-:W4:Y:S01]  /*1350*/  LDCU.64 UR8, c[0x0][0xb28] ;  /* 0x00016500ff0877ac */ /* 0x000f220008000a00 */
[----:B-1----:R-:W-:Y:S02]  /*1360*/  UISETP.NE.AND UP0, UPT, UR14, 0x1, UPT ;  /* 0x000000010e00788c */ /* 0x002fe4000bf05270 */
[----:B---3--:R-:W-:Y:S02]  /*1370*/  UIMAD.WIDE.U32 UR10, UR5, UR15, URZ ;  /* 0x0000000f050a72a5 */ /* 0x008fe4000f8e00ff */
[----:B--2---:R-:W-:-:S02]  /*1380*/  UIMAD.WIDE.U32 UR22, UR6, UR12, URZ ;  /* 0x0000000c061672a5 */ /* 0x004fc4000f8e00ff */
[----:B----4-:R-:W-:Y:S02]  /*1390*/  UISETP.NE.AND UP1, UPT, UR26, 0x1, UPT ;  /* 0x000000011a00788c */ /* 0x010fe4000bf25270 */
[----:B------:R-:W-:Y:S01]  /*13a0*/  UISETP.NE.AND UP2, UPT, UR21, 0x1, UPT ;  /* 0x000000011500788c */ /* 0x000fe2000bf45270 */
[----:B------:R-:W-:Y:S02]  /*13b0*/  UMOV UR10, UR11 ;  /* 0x0000000b000a7c82 */ /* 0x000fe40008000000 */
[----:B------:R-:W-:Y:S01]  /*13c0*/  UMOV UR22, UR23 ;  /* 0x0000001700167c82 */ /* 0x000fe20008000000 */
[----:B------:R-:W-:Y:S02]  /*13d0*/  @UP0 USHF.R.U32.HI UR5, URZ, UR4, UR10 ;  /* 0x00000004ff050299 */ /* 0x000fe4000801160a */
[----:B------:R-:W-:Y:S02]  /*13e0*/  UIMAD.WIDE.U32 UR24, UR20, UR15, URZ ;  /* 0x0000000f141872a5 */ /* 0x000fe4000f8e00ff */
[----:B------:R-:W-:-:S02]  /*13f0*/  UIMAD.WIDE.U32 UR10, UR5, UR8, URZ ;  /* 0x00000008050a72a5 */ /* 0x000fc4000f8e00ff */
[----:B------:R-:W-:Y:S02]  /*1400*/  @UP1 USHF.R.U32.HI UR6, URZ, UR13, UR22 ;  /* 0x0000000dff061299 */ /* 0x000fe40008011616 */
[----:B------:R-:W-:Y:S02]  /*1410*/  UIMAD.WIDE.U32 UR18, UR16, UR12, URZ ;  /* 0x0000000c101272a5 */ /* 0x000fe4000f8e00ff */
[----:B------:R-:W-:Y:S01]  /*1420*/  UIMAD.WIDE.U32 UR22, UR6, UR8, URZ ;  /* 0x00000008061672a5 */ /* 0x000fe2000f8e00ff */
[----:B------:R-:W-:Y:S01]  /*1430*/  UMOV UR24, UR25 ;  /* 0x0000001900187c82 */ /* 0x000fe20008000000 */
[----:B------:R-:W-:Y:S01]  /*1440*/  UMOV UR10, UR11 ;  /* 0x0000000b000a7c82 */ /* 0x000fe20008000000 */
[----:B------:R-:W-:Y:S02]  /*1450*/  USHF.R.U32.HI UR24, URZ, UR4, UR24 ;  /* 0x00000004ff187299 */ /* 0x000fe40008011618 */
[----:B------:R-:W-:Y:S02]  /*1460*/  @UP2 USHF.R.U32.HI UR5, URZ, UR9, UR10 ;  /* 0x00000009ff052299 */ /* 0x000fe4000801160a */
[----:B------:R-:W-:Y:S01]  /*1470*/  UMOV UR7, UR23 ;  /* 0x0000001700077c82 */ /* 0x000fe20008000000 */
[----:B------:R-:W-:Y:S01]  /*1480*/  UMOV UR18, UR19 ;  /* 0x0000001300127c82 */ /* 0x000fe20008000000 */
[----:B------:R-:W-:-:S02]  /*1490*/  @UP2 USHF.R.U32.HI UR6, URZ, UR9, UR7 ;  /* 0x00000009ff062299 */ /* 0x000fc40008011607 */
[----:B------:R-:W-:Y:S02]  /*14a0*/  USHF.R.U32.HI UR18, URZ, UR13, UR18 ;  /* 0x0000000dff127299 */ /* 0x000fe40008011612 */
[----:B------:R-:W-:Y:S02]  /*14b0*/  USEL UR4, UR20, UR24, !UP0 ;  /* 0x0000001814047287 */ /* 0x000fe4000c000000 */
[----:B------:R-:W-:Y:S02]  /*14c0*/  UIMAD UR7, UR5, UR21, URZ ;  /* 0x00000015050772a4 */ /* 0x000fe4000f8e02ff */
[----:B------:R-:W-:Y:S02]  /*14d0*/  USEL UR5, UR16, UR18, !UP1 ;  /* 0x0000001210057287 */ /* 0x000fe4000c800000 */
[----:B------:R-:W-:Y:S02]  /*14e0*/  UIMAD UR12, UR6, UR21, URZ ;  /* 0x00000015060c72a4 */ /* 0x000fe4000f8e02ff */
[----:B------:R-:W-:-:S02]  /*14f0*/  UISETP.GE.AND UP0, UPT, UR4, UR7, UPT ;  /* 0x000000070400728c */ /* 0x000fc4000bf06270 */
[----:B------:R-:W-:Y:S02]  /*1500*/  UIMAD.WIDE.U32 UR10, UR4, UR8, URZ ;  /* 0x00000008040a72a5 */ /* 0x000fe4000f8e00ff */
[----:B------:R-:W-:Y:S02]  /*1510*/  UISETP.GE.OR UP0, UPT, UR5, UR12, UP0 ;  /* 0x0000000c0500728c */ /* 0x000fe40008706670 */
[----:B------:R-:W-:Y:S02]  /*1520*/  UIMAD.WIDE.U32 UR12, UR5, UR8, URZ ;  /* 0x00000008050c72a5 */ /* 0x000fe4000f8e00ff */
[----:B------:R-:W-:Y:S01]  /*1530*/  UIADD3 UR10, UPT, UPT, -UR4, URZ, URZ ;  /* 0x000000ff040a7290 */ /* 0x000fe2000fffe1ff */
[----:B------:R-:W-:Y:S01]  /*1540*/  UMOV UR8, UR11 ;  /* 0x0000000b00087c82 */ /* 0x000fe20008000000 */
[----:B------:R-:W-:Y:S02]  /*1550*/  UIADD3 UR11, UPT, UPT, -UR5, URZ, URZ ;  /* 0x000000ff050b7290 */ /* 0x000fe4000fffe1ff */
[----:B------:R-:W-:-:S03]  /*1560*/  USHF.R.U32.HI UR8, URZ, UR9, UR8 ;  /* 0x00000009ff087299 */ /* 0x000fc60008011608 */
[----:B------:R-:W-:Y:S01]  /*1570*/  @!UP0 UMOV UR7, UR13 ;  /* 0x0000000d00078c82 */ /* 0x000fe20008000000 */
[----:B------:R-:W-:Y:S02]  /*1580*/  UIMAD UR20, UR14, UR10, UR20 ;  /* 0x0000000a0e1472a4 */ /* 0x000fe4000f8e0214 */
[----:B------:R-:W-:Y:S02]  /*1590*/  USEL UR8, UR4, UR8, !UP2 ;  /* 0x0000000804087287 */ /* 0x000fe4000d000000 */
[----:B------:R-:W-:Y:S02]  /*15a0*/  @!UP0 USHF.R.U32.HI UR7, URZ, UR9, UR7 ;  /* 0x00000009ff078299 */ /* 0x000fe40008011607 */
[----:B------:R-:W-:Y:S02]  /*15b0*/  UIADD3 UR9, UPT, UPT, -UR8, URZ, URZ ;  /* 0x000000ff08097290 */ /* 0x000fe4000fffe1ff */
[----:B------:R-:W-:Y:S02]  /*15c0*/  @!UP0 USEL UR7, UR5, UR7, !UP2 ;  /* 0x0000000705078287 */ /* 0x000fe4000d000000 */
[----:B------:R-:W-:-:S02]  /*15d0*/  UIMAD UR9, UR21, UR9, UR4 ;  /* 0x00000009150972a4 */ /* 0x000fc4000f8e0204 */
[----:B------:R-:W-:Y:S02]  /*15e0*/  @!UP0 UIADD3 UR8, UPT, UPT, UR8, -UR7, URZ ;  /* 0x8000000708088290 */ /* 0x000fe4000fffe0ff */
[----:B------:R-:W-:Y:S02]  /*15f0*/  @!UP0 UIMAD UR6, UR9, UR6, UR7 ;  /* 0x00000006090682a4 */ /* 0x000fe4000f8e0207 */
[----:B------:R-:W-:Y:S02]  /*1600*/  @!UP0 UIMAD UR4, UR8, UR21, UR5 ;  /* 0x00000015080482a4 */ /* 0x000fe4000f8e0205 */
[----:B------:R-:W-:Y:S02]  /*1610*/  UIMAD UR16, UR26, UR11, UR16 ;  /* 0x0000000b1a1072a4 */ /* 0x000fe4000f8e0210 */
[----:B------:R-:W-:Y:S01]  /*1620*/  UIMAD UR20, UR4, UR14, UR20 ;  /* 0x0000000e041472a4 */ /* 0x000fe2000f8e0214 */
[----:B------:R-:W-:Y:S02]  /*1630*/  @!UP0 UMOV UR5, UR6 ;  /* 0x0000000600058c82 */ /* 0x000fe40008000000 */
[----:B------:R-:W-:-:S12]  /*1640*/  UIMAD UR16, UR5, UR26, UR16 ;  /* 0x0000001a051072a4 */ /* 0x000fd8000f8e0210 */
.L_x_19:
[----:B------:R-:W-:Y:S02]  /*1650*/  UISETP.NE.AND UP1, UPT, UR27, 0x1, UPT ;  /* 0x000000011b00788c */ /* 0x000fe4000bf25270 */
[----:B------:R-:W-:Y:S02]  /*1660*/  UISETP.NE.AND UP0, UPT, UR17, 0x2, UPT ;  /* 0x000000021100788c */ /* 0x000fe4000bf05270 */
[----:B------:R-:W-:-:S05]  /*1670*/  ULOP3.LUT UR28, UR28, 0xc00, URZ, 0xc0, !UPT ;  /* 0x00000c001c1c7892 */ /* 0x000fca000f8ec0ff */
[----:B------:R-:W-:Y:S07]  /*1680*/  BRA.U UP1, `(.L_x_20) ;  /* 0x0000000101447547 */ /* 0x000fee000b800000 */
[----:B------:R-:W1:Y:S01]  /*1690*/  LDCU.128 UR8, c[0x0][0xb10] ;  /* 0x00016200ff0877ac */ /* 0x000e620008000c00 */
[----:B------:R-:W2:Y:S01]  /*16a0*/  LDCU UR12, c[0x0][0xb0c] ;  /* 0x00016180ff0c77ac */ /* 0x000ea20008000800 */
[----:B------:R-:W3:Y:S01]  /*16b0*/  LDCU UR13, c[0x0][0xb20] ;  /* 0x00016400ff0d77ac */ /* 0x000ee20008000800 */
[----:B-1----:R-:W-:Y:S02]  /*16c0*/  UIMAD.WIDE.U32 UR6, UR16, UR8, URZ ;  /* 0x00000008100672a5 */ /* 0x002fe4000f8e00ff */
[----:B------:R-:W-:Y:S02]  /*16d0*/  UIMAD.WIDE.U32 UR4, UR20, UR11, URZ ;  /* 0x0000000b140472a5 */ /* 0x000fe4000f8e00ff */
[----:B--2---:R-:W-:Y:S02]  /*16e0*/  UISETP.NE.AND UP2, UPT, UR12, 0x1, UPT ;  /* 0x000000010c00788c */ /* 0x004fe4000bf45270 */
[----:B------:R-:W-:Y:S01]  /*16f0*/  UISETP.NE.AND UP1, UPT, UR10, 0x1, UPT ;  /* 0x000000010a00788c */ /* 0x000fe2000bf25270 */
[----:B------:R-:W-:-:S02]  /*1700*/  UMOV UR6, UR7 ;  /* 0x0000000700067c82 */ /* 0x000fc40008000000 */
[----:B------:R-:W-:Y:S01]  /*1710*/  UMOV UR4, UR5 ;  /* 0x0000000500047c82 */ /* 0x000fe20008000000 */
[----:B------:R-:W-:Y:S02]  /*1720*/  USHF.R.U32.HI UR6, URZ, UR9, UR6 ;  /* 0x00000009ff067299 */ /* 0x000fe40008011606 */
[----:B---3--:R-:W-:Y:S02]  /*1730*/  USHF.R.U32.HI UR4, URZ, UR13, UR4 ;  /* 0x0000000dff047299 */ /* 0x008fe40008011604 */
[----:B------:R-:W-:Y:S02]  /*1740*/  USEL UR5, UR16, UR6, !UP2 ;  /* 0x0000000610057287 */ /* 0x000fe4000d000000 */
[----:B------:R-:W-:-:S04]  /*1750*/  USEL UR4, UR20, UR4, !UP1 ;  /* 0x0000000414047287 */ /* 0x000fc8000c800000 */
[----:B------:R-:W-:Y:S02]  /*1760*/  UIADD3 UR6, UPT, UPT, UR5, -UR4, URZ ;  /* 0x8000000405067290 */ /* 0x000fe4000fffe0ff */
[----:B------:R-:W-:Y:S02]  /*1770*/  UIADD3 UR4, UPT, UPT, -UR5, UR4, URZ ;  /* 0x0000000405047290 */ /* 0x000fe4000fffe1ff */
[----:B------:R-:W-:Y:S02]  /*1780*/  UIMAD UR20, UR6, UR10, UR20 ;  /* 0x0000000a061472a4 */ /* 0x000fe4000f8e0214 */
[----:B------:R-:W-:-:S12]  /*1790*/  UIMAD UR16, UR4, UR12, UR16 ;  /* 0x0000000c041072a4 */ /* 0x000fd8000f8e0210 */
.L_x_20:
[----:B------:R-:W-:Y:S05]  /*17a0*/  BRA.U !UP5, `(.L_x_21) ;  /* 0x000000010d0c7547 */ /* 0x000fea000b800000 */
[----:B------:R-:W-:Y:S01]  /*17b0*/  UCGABAR_WAIT ;  /* 0x0000000000007dc7 */ /* 0x000fe20008000000 */
[----:B------:R-:W-:Y:S01]  /*17c0*/  CCTL.IVALL ;  /* 0x00000000ff00798f */ /* 0x000fe20002000000 */
[----:B------:R-:W-:Y:S05]  /*17d0*/  BRA `(.L_x_22) ;  /* 0x0000000000047947 */ /* 0x000fea0003800000 */
.L_x_21:
[----:B------:R-:W-:Y:S06]  /*17e0*/  BAR.SYNC.DEFER_BLOCKING 0x0 ;  /* 0x0000000000007b1d */ /* 0x000fec0000010000 */
.L_x_22:
[----:B------:R-:W-:Y:S05]  /*17f0*/  BRA.U UP0, `(.L_x_23) ;  /* 0x0000001900207547 */ /* 0x000fea000b800000 */
[----:B------:R-:W1:Y:S01]  /*1800*/  LDCU UR6, c[0x0][0x38c] ;  /* 0x00007180ff0677ac */ /* 0x000e620008000800 */
[----:B------:R-:W2:Y:S01]  /*1810*/  S2UR UR8, SR_CgaCtaId ;  /* 0x00000000000879c3 */ /* 0x000ea20000008800 */
[----:B------:R-:W-:Y:S01]  /*1820*/  PLOP3.LUT P1, PT, PT, PT, UP3, 0x80, 0x8 ;  /* 0x000000000008781c */ /* 0x000fe20003f2f038 */
[----:B------:R-:W-:Y:S01]  /*1830*/  IMAD.MOV.U32 R12, RZ, RZ, 0x1 ;  /* 0x00000001ff0c7424 */ /* 0x000fe200078e00ff */
[----:B------:R-:W-:Y:S01]  /*1840*/  UMOV UR7, 0x400 ;  /* 0x0000040000077882 */ /* 0x000fe20000000000 */
[----:B------:R-:W-:Y:S01]  /*1850*/  UISETP.NE.AND UP1, UPT, UR17, URZ, UPT ;  /* 0x000000ff1100728c */ /* 0x000fe2000bf25270 */
[----:B------:R-:W-:Y:S02]  /*1860*/  ISETP.EQ.OR P2, PT, R0, RZ, P3 ;  /* 0x000000ff0000720c */ /* 0x000fe40001f42670 */
[----:B------:R-:W-:Y:S02]  /*1870*/  CS2R R10, SRZ ;  /* 0x00000000000a7805 */ /* 0x000fe4000001ff00 */
[----:B------:R-:W-:Y:S01]  /*1880*/  PLOP3.LUT P1, PT, P1, PT, PT, 0x8, 0x80 ;  /* 0x000000000080781c */ /* 0x000fe20000f2e170 */
[----:B------:R-:W-:Y:S01]  /*1890*/  IMAD.MOV.U32 R9, RZ, RZ, RZ ;  /* 0x000000ffff097224 */ /* 0x000fe200078e00ff */
[----:B------:R-:W3:Y:S01]  /*18a0*/  LDCU UR40, c[0x0][0x370] ;  /* 0x00006e00ff2877ac */ /* 0x000ee20008000800 */
[----:B------:R-:W-:Y:S01]  /*18b0*/  IMAD.MOV.U32 R8, RZ, RZ, 0x1 ;  /* 0x00000001ff087424 */ /* 0x000fe200078e00ff */
[----:B------:R-:W4:Y:S01]  /*18c0*/  LDCU.64 UR26, c[0x0][0x348] ;  /* 0x00006900ff1a77ac */ /* 0x000f220008000a00 */
[----:B-1----:R-:W-:-:S02]  /*18d0*/  UIADD3 UR5, UPT, UPT, UR6, 0x1f, URZ ;  /* 0x0000001f06057890 */ /* 0x002fc4000fffe0ff */
[----:B------:R-:W-:Y:S02]  /*18e0*/  USHF.R.U32.HI UR45, URZ, 0x5, UR28 ;  /* 0x00000005ff2d7899 */ /* 0x000fe4000801161c */
[----:B------:R-:W-:Y:S02]  /*18f0*/  USHF.R.S32.HI UR4, URZ, 0x1f, UR5 ;  /* 0x0000001fff047899 */ /* 0x000fe40008011405 */
[----:B------:R-:W-:Y:S02]  /*1900*/  UIADD3 UR46, UPT, UPT, UR6, 0x3e, URZ ;  /* 0x0000003e062e7890 */ /* 0x000fe4000fffe0ff */
[----:B------:R-:W-:Y:S02]  /*1910*/  ULEA.HI UR4, UR4, UR5, URZ, 0x5 ;  /* 0x0000000504047291 */ /* 0x000fe4000f8f28ff */
[----:B--2---:R-:W-:Y:S02]  /*1920*/  ULEA UR7, UR8, UR7, 0x18 ;  /* 0x0000000708077291 */ /* 0x004fe4000f8ec0ff */
[----:B------:R-:W-:-:S02]  /*1930*/  USHF.R.S32.HI UR43, URZ, 0x5, UR4 ;  /* 0x00000005ff2b7899 */ /* 0x000fc40008011404 */
[----:B------:R-:W-:Y:S02]  /*1940*/  UIADD3 UR4, UPT, UPT, UR6, -0x1, URZ ;  /* 0xffffffff06047890 */ /* 0x000fe4000fffe0ff */
[----:B------:R-:W-:Y:S02]  /*1950*/  UISETP.LT.U32.AND UP0, UPT, UR43, 0xe, UPT ;  /* 0x0000000e2b00788c */ /* 0x000fe4000bf01070 */
[----:B------:R-:W-:Y:S02]  /*1960*/  UISETP.GE.U32.AND UP2, UPT, UR4, -0x3f, UPT ;  /* 0xffffffc10400788c */ /* 0x000fe4000bf46070 */
[----:B------:R-:W-:Y:S01]  /*1970*/  USEL UR41, UR43, 0xe, UP0 ;  /* 0x0000000e2b297887 */ /* 0x000fe20008000000 */
[----:B------:R-:W1:Y:S03]  /*1980*/  LDCU UR39, c[0x0][0x374] ;  /* 0x00006e80ff2777ac */ /* 0x000e660008000800 */
[----:B------:R-:W-:-:S02]  /*1990*/  UIADD3 UR21, UPT, UPT, UR41, -0x1, URZ ;  /* 0xffffffff29157890 */ /* 0x000fc4000fffe0ff */
[----:B------:R-:W-:-:S03]  /*19a0*/  USEL UR24, UR48, 0x2, UP1 ;  /* 0x0000000230187887 */ /* 0x000fc60008800000 */
[----:B------:R-:W-:Y:S02]  /*19b0*/  @UP2 UIADD3 UR21, UPT, UPT, UR41, URZ, URZ ;  /* 0x000000ff29152290 */ /* 0x000fe4000fffe0ff */
[----:B------:R-:W-:Y:S02]  /*19c0*/  UIADD3 UR29, UPT, UPT, UR7, 0xc400, UR28 ;  /* 0x0000c400071d7890 */ /* 0x000fe4000fffe01c */
[----:B------:R-:W-:Y:S02]  /*19d0*/  UIADD3 UR44, UPT, UPT, UR43, -UR41, URZ ;  /* 0x800000292b2c7290 */ /* 0x000fe4000fffe0ff */
[----:B------:R-:W-:Y:S01]  /*19e0*/  UIADD3 UR21, UPT, UPT, UR21, 0x1, URZ ;  /* 0x0000000115157890 */ /* 0x000fe2000fffe0ff */
[----:B---34-:R-:W-:-:S11]  /*19f0*/  UMOV UR5, URZ ;  /* 0x000000ff00057c82 */ /* 0x018fd60008000000 */
.L_x_43:
[----:B------:R-:W2:Y:S02]  /*1a00*/  S2UR UR4, SR_CgaCtaId ;  /* 0x00000000000479c3 */ /* 0x000ea40000008800 */
[----:B--2---:R-:W-:-:S09]  /*1a10*/  UISETP.NE.AND UP0, UPT, UR4, URZ, UPT ;  /* 0x000000ff0400728c */ /* 0x004fd2000bf05270 */
[----:B-1----:R-:W-:Y:S05]  /*1a20*/  BRA.U UP0, `(.L_x_24) ;  /* 0x0000000100287547 */ /* 0x002fea000b800000 */
[----:B------:R-:W-:Y:S02]  /*1a30*/  LEA R0, R9, UR7, 0x3 ;  /* 0x0000000709007c11 */ /* 0x000fe4000f8e18ff */
[----:B------:R-:W-:-:S04]  /*1a40*/  SHF.L.U32 R3, R8, 0x1f, RZ ;  /* 0x0000001f08037819 */ /* 0x000fc800000006ff */
[----:B------:R-:W2:Y:S02]  /*1a50*/  SYNCS.PHASECHK.TRANS64.TRYWAIT P0, [R0+URZ+0x180], R3 ;  /* 0x00018003000075a7 */ /* 0x000ea400080011ff */
[----:B--2---:R-:W-:Y:S05]  /*1a60*/  @!P0 BRA `(.L_x_25) ;  /* 0x000000a000a88947 */ /* 0x004fea0003800000 */
.L_x_144:
[----:B------:R3:W-:Y:S01]  /*1a70*/  SYNCS.ARRIVE.TRANS64.A1T0 RZ, [R0+URZ+0x170], RZ ;  /* 0x000170ff00ff79a7 */ /* 0x0007e200081000ff */
[----:B------:R-:W-:-:S05]  /*1a80*/  VIADD R9, R9, 0x1 ;  /* 0x0000000109097836 */ /* 0x000fca0000000000 */
[----:B------:R-:W-:-:S04]  /*1a90*/  ISETP.NE.AND P0, PT, R9, 0x2, PT ;  /* 0x000000020900780c */ /* 0x000fc80003f05270 */
[----:B--2---:R-:W-:Y:S02]  /*1aa0*/  SEL R3, RZ, 0x1, P0 ;  /* 0x00000001ff037807 */ /* 0x004fe40000000000 */
[----:B------:R-:W-:Y:S02]  /*1ab0*/  SEL R9, R9, RZ, P0 ;  /* 0x000000ff09097207 */ /* 0x000fe40000000000 */
[----:B------:R-:W-:-:S07]  /*1ac0*/  LOP3.LUT R8, R8, R3, RZ, 0x3c, !PT ;  /* 0x0000000308087212 */ /* 0x000fce00078e3cff */
.L_x_24:
[----:B------:R-:W-:Y:S01]  /*1ad0*/  ULEA UR4, UR5, UR7, 0x3 ;  /* 0x0000000705047291 */ /* 0x000fe2000f8e18ff */
[----:B---3--:R-:W-:Y:S01]  /*1ae0*/  SHF.L.U32 R0, R12, 0x1f, RZ ;  /* 0x0000001f0c007819 */ /* 0x008fe200000006ff */
[----:B------:R-:W-:Y:S02]  /*1af0*/  UISETP.GE.U32.AND UP0, UPT, UR46, 0x3f, UPT ;  /* 0x0000003f2e00788c */ /* 0x000fe4000bf06070 */
[----:B------:R-:W-:Y:S02]  /*1b00*/  USHF.L.U32 UR11, UR20, 0x8, URZ ;  /* 0x00000008140b7899 */ /* 0x000fe400080006ff */
[----:B------:R-:W-:Y:S01]  /*1b10*/  ULEA UR35, UR16, UR45, 0x7 ;  /* 0x0000002d10237291 */ /* 0x000fe2000f8e38ff */
[----:B------:R-:W-:Y:S02]  /*1b20*/  UMOV UR13, URZ ;  /* 0x000000ff000d7c82 */ /* 0x000fe40008000000 */
[----:B------:R2:W3:Y:S02]  /*1b30*/  SYNCS.PHASECHK.TRANS64.TRYWAIT P0, [UR4+0x70], R0 ;  /* 0x00007000ff0075a7 */ /* 0x0004e40008001104 */
[----:B------:R-:W-:Y:S07]  /*1b40*/  BRA.U !UP0, `(.L_x_26) ;  /* 0x0000000108bc7547 */ /* 0x000fee000b800000 */
[----:B------:R-:W-:Y:S01]  /*1b50*/  UMOV UR6, URZ ;  /* 0x000000ff00067c82 */ /* 0x000fe20008000000 */
[----:B------:R-:W-:-:S05]  /*1b60*/  UMOV UR4, UR5 ;  /* 0x0000000500047c82 */ /* 0x000fca0008000000 */
.L_x_32:
[----:B------:R-:W-:Y:S01]  /*1b70*/  ULEA UR33, UR4, UR7, 0x3 ;  /* 0x0000000704217291 */ /* 0x000fe2000f8e18ff */
[----:B---3--:R-:W-:Y:S01]  /*1b80*/  @!P3 MOV R2, 0x3000 ;  /* 0x000030000002b802 */ /* 0x008fe20000000f00 */
[----:B-1-3--:R-:W-:Y:S10]  /*1b90*/  @P0 BRA `(.L_x_27) ;  /* 0x00000000000c0947 */ /* 0x00aff40003800000 */
[----:B------:R-:W-:-:S04]  /*1ba0*/  SHF.L.U32 R3, R12, 0x1f, RZ ;  /* 0x0000001f0c037819 */ /* 0x000fc800000006ff */
[----:B------:R-:W3:Y:S02]  /*1bb0*/  SYNCS.PHASECHK.TRANS64.TRYWAIT P0, [UR33+0x70], R3 ;  /* 0x00007003ff0075a7 */ /* 0x000ee40008001121 */
[----:B---3--:R-:W-:Y:S05]  /*1bc0*/  @!P0 BRA `(.L_x_28) ;  /* 0x000000a000648947 */ /* 0x008fea0003800000 */
.L_x_27:
[----:B------:R3:W-:Y:S01]  /*1bd0*/  @!P3 SYNCS.ARRIVE.TRANS64 RZ, [UR33], R2 ;  /* 0x00000002ffffb9a7 */ /* 0x0007e20008000021 */
[----:B------:R-:W-:-:S04]  /*1be0*/  ULOP3.LUT UR5, UR24, 0x2, URZ, 0xfc, !UPT ;  /* 0x0000000218057892 */ /* 0x000fc8000f8efcff */
[----:B------:R-:W-:-:S09]  /*1bf0*/  UISETP.NE.AND UP0, UPT, UR5, 0x2, UPT ;  /* 0x000000020500788c */ /* 0x000fd2000bf05270 */
[----:B------:R-:W-:Y:S05]  /*1c00*/  BRA.U UP0, `(.L_x_29) ;  /* 0x0000000100047547 */ /* 0x000fea000b800000 */
[----:B-1----:R-:W-:Y:S05]  /*1c10*/  BPT.TRAP 0x1 ;  /* 0x000000040000795c */ /* 0x002fea0000300000 */
.L_x_29:
[----:B------:R-:W-:Y:S04]  /*1c20*/  BSSY.RECONVERGENT B0, `(.L_x_30) ;  /* 0x0000003000007945 */ /* 0x000fe80003800200 */
[----:B------:R-:W-:Y:S05]  /*1c30*/  @P2 BRA `(.L_x_31) ;  /* 0x0000000000042947 */ /* 0x000fea0003800000 */
[----:B-1----:R-:W-:Y:S05]  /*1c40*/  BPT.TRAP 0x1 ;  /* 0x000000040000795c */ /* 0x002fea0000300000 */
.L_x_31:
[----:B-1----:R-:W-:Y:S05]  /*1c50*/  BSYNC.RECONVERGENT B0 ;  /* 0x0000000000007941 */ /* 0x002fea0003800200 */
.L_x_30:
[----:B------:R-:W-:Y:S02]  /*1c60*/  UIADD3 UR5, UPT, UPT, UR4, 0x1, URZ ;  /* 0x0000000104057890 */ /* 0x000fe4000fffe0ff */
[----:B------:R-:W-:Y:S02]  /*1c70*/  ULEA UR32, UR4, UR28, 0xc ;  /* 0x0000001c04207291 */ /* 0x000fe4000f8e60ff */
[----:B------:R-:W-:Y:S02]  /*1c80*/  UISETP.NE.AND UP0, UPT, UR5, 0xe, UPT ;  /* 0x0000000e0500788c */ /* 0x000fe4000bf05270 */
[----:B------:R-:W-:Y:S02]  /*1c90*/  UIADD3 UR16, UP1, UPT, UR26, 0x80, URZ ;  /* 0x000000801a107890 */ /* 0x000fe4000ff3e0ff */
[----:B------:R-:W-:Y:S02]  /*1ca0*/  USEL UR9, URZ, 0x1, UP0 ;  /* 0x00000001ff097887 */ /* 0x000fe40008000000 */
[----:B------:R-:W-:-:S02]  /*1cb0*/  USEL UR5, UR5, URZ, UP0 ;  /* 0x000000ff05057287 */ /* 0x000fc40008000000 */
[----:B------:R-:W-:Y:S02]  /*1cc0*/  UIADD3 UR14, UP0, UPT, UR26, 0x180, URZ ;  /* 0x000001801a0e7890 */ /* 0x000fe4000ff1e0ff */
[----:B------:R-:W-:Y:S01]  /*1cd0*/  ULEA UR8, UR5, UR7, 0x3 ;  /* 0x0000000705087291 */ /* 0x000fe2000f8e18ff */
[----:B------:R-:W-:Y:S01]  /*1ce0*/  LOP3.LUT R12, R12, UR9, RZ, 0x3c, !PT ;  /* 0x000000090c0c7c12 */ /* 0x000fe2000f8e3cff */
[----:B------:R-:W-:Y:S02]  /*1cf0*/  USHF.L.U32 UR34, UR6, 0x5, URZ ;  /* 0x0000000506227899 */ /* 0x000fe400080006ff */
[----:B------:R-:W-:Y:S01]  /*1d00*/  UIADD3.X UR17, UPT, UPT, URZ, UR27, URZ, UP1, !UPT ;  /* 0x0000001bff117290 */ /* 0x000fe20008ffe4ff */
[----:B--2---:R-:W-:Y:S01]  /*1d10*/  SHF.L.U32 R0, R12, 0x1f, RZ ;  /* 0x0000001f0c007819 */ /* 0x004fe200000006ff */
[----:B------:R-:W-:Y:S02]  /*1d20*/  UIADD3 UR32, UPT, UPT, UR7, 0xc400, UR32 ;  /* 0x0000c40007207890 */ /* 0x000fe4000fffe020 */
[----:B------:R-:W-:Y:S01]  /*1d30*/  UIADD3.X UR15, UPT, UPT, URZ, UR27, URZ, UP0, !UPT ;  /* 0x0000001bff0f7290 */ /* 0x000fe200087fe4ff */
[----:B------:R4:W1:Y:S01]  /*1d40*/  SYNCS.PHASECHK.TRANS64.TRYWAIT P0, [UR8+0x70], R0 ;  /* 0x00007000ff0075a7 */ /* 0x0008620008001108 */
[----:B------:R-:W-:Y:S01]  /*1d50*/  ULEA UR8, UR4, UR7, 0xd ;  /* 0x0000000704087291 */ /* 0x000fe2000f8e68ff */
[----:B------:R-:W-:Y:S01]  /*1d60*/  UMOV UR13, 0xf0000 ;  /* 0x000f0000000d7882 */ /* 0x000fe20000000000 */
[----:B------:R-:W-:-:S02]  /*1d70*/  UMOV UR18, 0x0 ;  /* 0x0000000000127882 */ /* 0x000fc40000000000 */
[----:B------:R-:W-:Y:S01]  /*1d80*/  UIADD3 UR8, UPT, UPT, UR8, 0x1a400, URZ ;  /* 0x0001a40008087890 */ /* 0x000fe2000fffe0ff */
[----:B------:R-:W-:Y:S01]  /*1d90*/  UMOV UR19, 0x10000000 ;  /* 0x1000000000137882 */ /* 0x000fe20000000000 */
[----:B------:R-:W-:Y:S01]  /*1da0*/  UMOV UR12, UR36 ;  /* 0x00000024000c7c82 */ /* 0x000fe20008000000 */
[----:B------:R-:W-:Y:S01]  /*1db0*/  UMOV UR9, UR33 ;  /* 0x0000002100097c82 */ /* 0x000fe20008000000 */
[----:B------:R-:W-:Y:S01]  /*1dc0*/  UMOV UR10, UR34 ;  /* 0x00000022000a7c82 */ /* 0x000fe20008000000 */
[----:B------:R2:W-:Y:S01]  /*1dd0*/  UTMALDG.3D.MULTICAST [UR32], [UR16], UR13, desc[UR18] ;  /* 0x00001220100073b4 */ /* 0x0005e2000801180d */
[----:B------:R-:W-:Y:S01]  /*1de0*/  UIADD3 UR6, UPT, UPT, UR6, 0x1, URZ ;  /* 0x0000000106067890 */ /* 0x000fe2000fffe0ff */
[----:B------:R-:W-:-:S03]  /*1df0*/  UMOV UR4, UR5 ;  /* 0x0000000500047c82 */ /* 0x000fc60008000000 */
[----:B------:R-:W-:Y:S01]  /*1e00*/  UISETP.NE.AND UP0, UPT, UR6, UR21, UPT ;  /* 0x000000150600728c */ /* 0x000fe2000bf05270 */
[----:B------:R4:W-:Y:S01]  /*1e10*/  UTMALDG.3D [UR8], [UR14], desc[UR18] ;  /* 0x000012080e0075b4 */ /* 0x0009e20008011000 */
[----:B--2---:R-:W-:-:S07]  /*1e20*/  UMOV UR13, UR21 ;  /* 0x00000015000d7c82 */ /* 0x004fce0008000000 */
[----:B----4-:R-:W-:Y:S05]  /*1e30*/  BRA.U UP0, `(.L_x_32) ;  /* 0xfffffffd004c7547 */ /* 0x010fea000b83ffff */
.L_x_26:
[----:B------:R-:W-:Y:S01]  /*1e40*/  ULEA UR4, UR5, UR7, 0x3 ;  /* 0x0000000705047291 */ /* 0x000fe2000f8e18ff */
[----:B--2---:R-:W-:Y:S01]  /*1e50*/  SHF.L.U32 R0, R12, 0x1f, RZ ;  /* 0x0000001f0c007819 */ /* 0x004fe200000006ff */
[----:B------:R-:W-:Y:S01]  /*1e60*/  @!P1 SYNCS.ARRIVE.TRANS64.A1T0 RZ, [UR7+0x128], RZ ;  /* 0x000128ffffff99a7 */ /* 0x000fe20008100007 */
[----:B------:R-:W-:-:S06]  /*1e70*/  UISETP.GT.AND UP0, UPT, UR43, UR41, UPT ;  /* 0x000000292b00728c */ /* 0x000fcc000bf04270 */
[----:B-1-3--:R1:W2:Y:S03]  /*1e80*/  SYNCS.PHASECHK.TRANS64.TRYWAIT P0, [UR4+0x70], R0 ;  /* 0x00007000ff0075a7 */ /* 0x00a2a60008001104 */
[----:B------:R-:W-:Y:S05]  /*1e90*/  BRA.U !UP0, `(.L_x_33) ;  /* 0x0000000108bc7547 */ /* 0x000fea000b800000 */
[----:B------:R-:W-:Y:S01]  /*1ea0*/  UIADD3 UR25, UPT, UPT, UR44, UR13, URZ ;  /* 0x0000000d2c197290 */ /* 0x000fe2000fffe0ff */
[----:B------:R-:W-:-:S11]  /*1eb0*/  UMOV UR4, UR5 ;  /* 0x0000000500047c82 */ /* 0x000fd60008000000 */
.L_x_39:
[----:B------:R-:W-:Y:S01]  /*1ec0*/  ULEA UR17, UR4, UR7, 0x3 ;  /* 0x0000000704117291 */ /* 0x000fe2000f8e18ff */
[----:B--2---:R-:W-:Y:S01]  /*1ed0*/  @!P3 MOV R2, 0x3000 ;  /* 0x000030000002b802 */ /* 0x004fe20000000f00 */
[----:B--2-4-:R-:W-:Y:S10]  /*1ee0*/  @P0 BRA `(.L_x_34) ;  /* 0x00000000000c0947 */ /* 0x014ff40003800000 */
[----:B------:R-:W-:-:S04]  /*1ef0*/  SHF.L.U32 R3, R12, 0x1f, RZ ;  /* 0x0000001f0c037819 */ /* 0x000fc800000006ff */
[----:B------:R-:W2:Y:S02]  /*1f00*/  SYNCS.PHASECHK.TRANS64.TRYWAIT P0, [UR17+0x70], R3 ;  /* 0x00007003ff0075a7 */ /* 0x000ea40008001111 */
[----:B--2---:R-:W-:Y:S05]  /*1f10*/  @!P0 BRA `(.L_x_35) ;  /* 0x0000009c00a88947 */ /* 0x004fea0003800000 */
.L_x_34:
[----:B------:R2:W-:Y:S01]  /*1f20*/  @!P3 SYNCS.ARRIVE.TRANS64 RZ, [UR17], R2 ;  /* 0x00000002ffffb9a7 */ /* 0x0005e20008000011 */
[----:B------:R-:W-:-:S04]  /*1f30*/  ULOP3.LUT UR5, UR24, 0x2, URZ, 0xfc, !UPT ;  /* 0x0000000218057892 */ /* 0x000fc8000f8efcff */
[----:B------:R-:W-:-:S09]  /*1f40*/  UISETP.NE.AND UP0, UPT, UR5, 0x2, UPT ;  /* 0x000000020500788c */ /* 0x000fd2000bf05270 */
[----:B------:R-:W-:Y:S05]  /*1f50*/  BRA.U UP0, `(.L_x_36) ;  /* 0x0000000100047547 */ /* 0x000fea000b800000 */
[----:B------:R-:W-:Y:S05]  /*1f60*/  BPT.TRAP 0x1 ;  /* 0x000000040000795c */ /* 0x000fea0000300000 */
.L_x_36:
[----:B------:R-:W-:Y:S04]  /*1f70*/  BSSY.RECONVERGENT B0, `(.L_x_37) ;  /* 0x0000003000007945 */ /* 0x000fe80003800200 */
[----:B------:R-:W-:Y:S05]  /*1f80*/  @P2 BRA `(.L_x_38) ;  /* 0x0000000000042947 */ /* 0x000fea0003800000 */
[----:B------:R-:W-:Y:S05]  /*1f90*/  BPT.TRAP 0x1 ;  /* 0x000000040000795c */ /* 0x000fea0000300000 */
.L_x_38:
[----:B------:R-:W-:Y:S05]  /*1fa0*/  BSYNC.RECONVERGENT B0 ;  /* 0x0000000000007941 */ /* 0x000fea0003800200 */
.L_x_37:
[----:B------:R-:W-:Y:S02]  /*1fb0*/  UIADD3 UR5, UPT, UPT, UR4, 0x1, URZ ;  /* 0x0000000104057890 */ /* 0x000fe4000fffe0ff */
[----:B------:R-:W-:Y:S02]  /*1fc0*/  UIADD3 UR14, UP1, UPT, UR26, 0x80, URZ ;  /* 0x000000801a0e7890 */ /* 0x000fe4000ff3e0ff */
[----:B------:R-:W-:Y:S02]  /*1fd0*/  UISETP.NE.AND UP0, UPT, UR5, 0xe, UPT ;  /* 0x0000000e0500788c */ /* 0x000fe4000bf05270 */
[----:B------:R-:W-:Y:S02]  /*1fe0*/  USHF.L.U32 UR18, UR13, 0x5, URZ ;  /* 0x000000050d127899 */ /* 0x000fe400080006ff */
[----:B------:R-:W-:Y:S02]  /*1ff0*/  USEL UR8, URZ, 0x1, UP0 ;  /* 0x00000001ff087887 */ /* 0x000fe40008000000 */
[----:B------:R-:W-:-:S02]  /*2000*/  USEL UR5, UR5, URZ, UP0 ;  /* 0x000000ff05057287 */ /* 0x000fc40008000000 */
[----:B------:R-:W-:Y:S02]  /*2010*/  UIADD3 UR22, UP0, UPT, UR26, 0x180, URZ ;  /* 0x000001801a167890 */ /* 0x000fe4000ff1e0ff */
[----:B------:R-:W-:Y:S01]  /*2020*/  LOP3.LUT R12, R12, UR8, RZ, 0x3c, !PT ;  /* 0x000000080c0c7c12 */ /* 0x000fe2000f8e3cff */
[----:B------:R-:W-:Y:S02]  /*2030*/  ULEA UR6, UR5, UR7, 0x3 ;  /* 0x0000000705067291 */ /* 0x000fe4000f8e18ff */
[----:B------:R-:W-:Y:S01]  /*2040*/  ULEA UR8, UR4, UR7, 0xd ;  /* 0x0000000704087291 */ /* 0x000fe2000f8e68ff */
[----:B-1----:R-:W-:Y:S01]  /*2050*/  SHF.L.U32 R0, R12, 0x1f, RZ ;  /* 0x0000001f0c007819 */ /* 0x002fe200000006ff */
[----:B------:R-:W-:Y:S02]  /*2060*/  ULEA UR16, UR4, UR29, 0xc ;  /* 0x0000001d04107291 */ /* 0x000fe4000f8e60ff */
[----:B------:R-:W-:Y:S02]  /*2070*/  UIADD3.X UR15, UPT, UPT, URZ, UR27, URZ, UP1, !UPT ;  /* 0x0000001bff0f7290 */ /* 0x000fe40008ffe4ff */
[----:B------:R-:W-:Y:S01]  /*2080*/  UIADD3 UR8, UPT, UPT, UR8, 0x1a400, URZ ;  /* 0x0001a40008087890 */ /* 0x000fe2000fffe0ff */
[----:B------:R3:W4:Y:S01]  /*2090*/  SYNCS.PHASECHK.TRANS64.TRYWAIT P0, [UR6+0x70], R0 ;  /* 0x00007000ff0075a7 */ /* 0x0007220008001106 */
[----:B------:R-:W-:Y:S01]  /*20a0*/  UIADD3.X UR23, UPT, UPT, URZ, UR27, URZ, UP0, !UPT ;  /* 0x0000001bff177290 */ /* 0x000fe200087fe4ff */
[----:B------:R-:W-:Y:S01]  /*20b0*/  UMOV UR6, 0xf0000 ;  /* 0x000f000000067882 */ /* 0x000fe20000000000 */
[----:B------:R-:W-:Y:S01]  /*20c0*/  UMOV UR30, 0x0 ;  /* 0x00000000001e7882 */ /* 0x000fe20000000000 */
[----:B------:R-:W-:Y:S01]  /*20d0*/  UMOV UR31, 0x10000000 ;  /* 0x10000000001f7882 */ /* 0x000fe20000000000 */
[----:B------:R-:W-:Y:S01]  /*20e0*/  UMOV UR19, UR35 ;  /* 0x0000002300137c82 */ /* 0x000fe20008000000 */
[----:B------:R-:W-:Y:S01]  /*20f0*/  UMOV UR20, UR36 ;  /* 0x0000002400147c82 */ /* 0x000fe20008000000 */
[----:B------:R-:W-:Y:S01]  /*2100*/  UMOV UR12, UR36 ;  /* 0x00000024000c7c82 */ /* 0x000fe20008000000 */
[----:B------:R-:W-:Y:S01]  /*2110*/  UMOV UR9, UR17 ;  /* 0x0000001100097c82 */ /* 0x000fe20008000000 */
[----:B------:R-:W-:Y:S01]  /*2120*/  UMOV UR10, UR18 ;  /* 0x00000012000a7c82 */ /* 0x000fe20008000000 */
[----:B------:R3:W-:Y:S01]  /*2130*/  UTMALDG.3D.MULTICAST [UR16], [UR14], UR6, desc[UR30] ;  /* 0x00001e100e0073b4 */ /* 0x0007e20008011806 */
[----:B------:R-:W-:Y:S01]  /*2140*/  UIADD3 UR13, UPT, UPT, UR13, 0x1, URZ ;  /* 0x000000010d0d7890 */ /* 0x000fe2000fffe0ff */
[----:B------:R-:W-:-:S03]  /*2150*/  UMOV UR4, UR5 ;  /* 0x0000000500047c82 */ /* 0x000fc60008000000 */
[----:B------:R-:W-:Y:S01]  /*2160*/  UISETP.NE.AND UP0, UPT, UR13, UR25, UPT ;  /* 0x000000190d00728c */ /* 0x000fe2000bf05270 */
[----:B------:R3:W-:Y:S08]  /*2170*/  UTMALDG.3D [UR8], [UR22], desc[UR30] ;  /* 0x00001e08160075b4 */ /* 0x0007f00008011000 */
[----:B---3--:R-:W-:Y:S05]  /*2180*/  BRA.U UP0, `(.L_x_39) ;  /* 0xfffffffd004c7547 */ /* 0x008fea000b83ffff */
.L_x_33:
[C---:B------:R-:W-:Y:S01]  /*2190*/  LEA R3, R11.reuse, UR7, 0x3 ;  /* 0x000000070b037c11 */ /* 0x040fe2000f8e18ff */
[----:B------:R-:W-:Y:S01]  /*21a0*/  NOP ;  /* 0x0000000000007918 */ /* 0x000fe20000000000 */
[----:B-1----:R-:W-:Y:S02]  /*21b0*/  SHF.L.U32 R0, R10, 0x1f, RZ ;  /* 0x0000001f0a007819 */ /* 0x002fe400000006ff */
[----:B------:R-:W-:Y:S02]  /*21c0*/  LEA R5, R11, UR7, 0x4 ;  /* 0x000000070b057c11 */ /* 0x000fe4000f8e20ff */
[----:B--2-4-:R-:W1:Y:S02]  /*21d0*/  SYNCS.PHASECHK.TRANS64.TRYWAIT P0, [R3+URZ+0x130], R0 ;  /* 0x00013000030075a7 */ /* 0x014e6400080011ff */
[----:B-1----:R-:W-:Y:S05]  /*21e0*/  @!P0 BRA `(.L_x_40) ;  /* 0x0000009c000c8947 */ /* 0x002fea0003800000 */
.L_x_147:
[----:B------:R-:W2:Y:S01]  /*21f0*/  LDS.128 R4, [R5+0x1a0] ;  /* 0x0001a00005047984 */ /* 0x000ea20000000c00 */
[----:B------:R-:W-:Y:S01]  /*2200*/  UISETP.GE.AND UP0, UPT, UR42, 0x1, UPT ;  /* 0x000000012a00788c */ /* 0x000fe2000bf06270 */
[----:B------:R-:W-:Y:S01]  /*2210*/  @!PT LDS RZ, [RZ] ;  /* 0x00000000fffff984 */ /* 0x000fe20000000800 */
[----:B------:R-:W-:Y:S01]  /*2220*/  @!PT LDS RZ, [RZ] ;  /* 0x00000000fffff984 */ /* 0x000fe20000000800 */
[----:B------:R-:W-:Y:S01]  /*2230*/  @!PT LDS RZ, [RZ] ;  /* 0x00000000fffff984 */ /* 0x000fe20000000800 */
[----:B------:R-:W-:Y:S01]  /*2240*/  @!PT LDS RZ, [RZ] ;  /* 0x00000000fffff984 */ /* 0x000fe20000000800 */
[----:B------:R3:W-:Y:S06]  /*2250*/  MEMBAR.ALL.CTA ;  /* 0x0000000000007992 */ /* 0x0007ec0000008000 */
[----:B---3--:R-:W3:Y:S01]  /*2260*/  FENCE.VIEW.ASYNC.S ;  /* 0x00000000000073c6 */ /* 0x008ee20000000000 */
[----:B--2---:R-:W-:-:S13]  /*2270*/  LOP3.LUT P0, RZ, R6, 0x1, RZ, 0xc0, !PT ;  /* 0x0000000106ff7812 */ /* 0x004fda000780c0ff */
[----:B---3--:R-:W-:Y:S01]  /*2280*/  VOTEU.ANY UP1, P0 ;  /* 0x0000000000ff7886 */ /* 0x008fe20000020100 */
[----:B------:R-:W-:-:S13]  /*2290*/  PLOP3.LUT P0, PT, PT, PT, UP1, 0x80, 0x8 ;  /* 0x000000000008781c */ /* 0x000fda0003f0f018 */
[----:B-1----:R-:W-:Y:S02]  /*22a0*/  @P0 LOP3.LUT R0, R5, 0xffff, RZ, 0xc0, !PT ;  /* 0x0000ffff05000812 */ /* 0x002fe400078ec0ff */
[----:B------:R-:W-:Y:S02]  /*22b0*/  @P0 MOV R2, R4 ;  /* 0x0000000400020202 */ /* 0x000fe40000000f00 */
[----:B------:R-:W-:Y:S01]  /*22c0*/  @P0 R2UR UR6, R0 ;  /* 0x00000000000602ca */ /* 0x000fe200000e0000 */
[----:B------:R-:W-:Y:S01]  /*22d0*/  VIADD R0, R3, 0x140 ;  /* 0x0000014003007836 */ /* 0x000fe20000000000 */
[----:B------:R-:W-:Y:S02]  /*22e0*/  @P0 SHF.R.U32.HI R4, RZ, 0x10, R5 ;  /* 0x00000010ff040819 */ /* 0x000fe40000011605 */
[----:B------:R-:W-:Y:S02]  /*22f0*/  @P0 R2UR UR8, R2 ;  /* 0x00000000020802ca */ /* 0x000fe400000e0000 */
[----:B------:R-:W-:-:S02]  /*2300*/  PRMT R0, RZ, 0x654, R0 ;  /* 0x00000654ff007816 */ /* 0x000fc40000000000 */
[----:B------:R-:W-:Y:S02]  /*2310*/  @P0 R2UR UR4, R4 ;  /* 0x00000000040402ca */ /* 0x000fe400000e0000 */
[----:B------:R1:W-:Y:S03]  /*2320*/  SYNCS.ARRIVE.TRANS64.RED.A1T0 RZ, [R0+URZ], RZ ;  /* 0x000000ff00ff79a7 */ /* 0x0003e600081004ff */
[----:B------:R-:W-:-:S04]  /*2330*/  @UP1 UMOV UR37, UR6 ;  /* 0x0000000600251c82 */ /* 0x000fc80008000000 */
[----:B------:R-:W-:-:S04]  /*2340*/  @UP1 UMOV UR38, UR8 ;  /* 0x0000000800261c82 */ /* 0x000fc80008000000 */
[----:B------:R-:W-:Y:S01]  /*2350*/  @UP1 UMOV UR36, UR4 ;  /* 0x0000000400241c82 */ /* 0x000fe20008000000 */
[----:B------:R-:W-:Y:S05]  /*2360*/  BRA.U !UP0, `(.L_x_41) ;  /* 0x0000000108d47547 */ /* 0x000fea000b800000 */
[----:B------:R-:W2:Y:S01]  /*2370*/  LDCU.128 UR12, c[0x0][0xb10] ;  /* 0x00016200ff0c77ac */ /* 0x000ea20008000c00 */
[----:B------:R-:W3:Y:S01]  /*2380*/  LDCU UR25, c[0x0][0xb20] ;  /* 0x00016400ff1977ac */ /* 0x000ee20008000800 */
[----:B------:R-:W4:Y:S01]  /*2390*/  LDCU UR20, c[0x0][0xb0c] ;  /* 0x00016180ff1477ac */ /* 0x000f220008000800 */
[----:B------:R-:W1:Y:S01]  /*23a0*/  LDCU.64 UR10, c[0x0][0xb28] ;  /* 0x00016500ff0a77ac */ /* 0x000e620008000a00 */
[----:B------:R-:W-:Y:S02]  /*23b0*/  UISETP.NE.AND UP3, UPT, UR42, 0x1, UPT ;  /* 0x000000012a00788c */ /* 0x000fe4000bf65270 */
[----:B--2---:R-:W-:Y:S02]  /*23c0*/  UIMAD.WIDE.U32 UR16, UR39, UR15, URZ ;  /* 0x0000000f271072a5 */ /* 0x004fe4000f8e00ff */
[----:B------:R-:W-:Y:S02]  /*23d0*/  UIMAD.WIDE.U32 UR8, UR40, UR12, URZ ;  /* 0x0000000c280872a5 */ /* 0x000fe4000f8e00ff */
[----:B------:R-:W-:-:S02]  /*23e0*/  UISETP.NE.AND UP0, UPT, UR14, 0x1, UPT ;  /* 0x000000010e00788c */ /* 0x000fc4000bf05270 */
[----:B------:R-:W-:Y:S01]  /*23f0*/  UIMAD.WIDE.U32 UR22, UR37, UR15, URZ ;  /* 0x0000000f251672a5 */ /* 0x000fe2000f8e00ff */
[----:B------:R-:W-:Y:S02]  /*2400*/  UMOV UR16, UR17 ;  /* 0x0000001100107c82 */ /* 0x000fe40008000000 */
[----:B------:R-:W-:Y:S01]  /*2410*/  UMOV UR8, UR9 ;  /* 0x0000000900087c82 */ /* 0x000fe20008000000 */
[----:B---3--:R-:W-:Y:S02]  /*2420*/  USHF.R.U32.HI UR16, URZ, UR25, UR16 ;  /* 0x00000019ff107299 */ /* 0x008fe40008011610 */
[----:B----4-:R-:W-:Y:S02]  /*2430*/  UISETP.NE.AND UP2, UPT, UR20, 0x1, UPT ;  /* 0x000000011400788c */ /* 0x010fe4000bf45270 */
[----:B------:R-:W-:Y:S02]  /*2440*/  USHF.R.U32.HI UR8, URZ, UR13, UR8 ;  /* 0x0000000dff087299 */ /* 0x000fe40008011608 */
[----:B------:R-:W-:-:S02]  /*2450*/  USEL UR6, UR39, UR16, !UP0 ;  /* 0x0000001027067287 */ /* 0x000fc4000c000000 */
[----:B------:R-:W-:Y:S02]  /*2460*/  USEL UR8, UR40, UR8, !UP2 ;  /* 0x0000000828087287 */ /* 0x000fe4000d000000 */
[----:B-1----:R-:W-:Y:S01]  /*2470*/  UIMAD.WIDE.U32 UR16, UR6, UR10, URZ ;  /* 0x0000000a061072a5 */ /* 0x002fe2000f8e00ff */
[----:B------:R-:W-:Y:S01]  /*2480*/  UMOV UR4, UR23 ;  /* 0x0000001700047c82 */ /* 0x000fe20008000000 */
[----:B------:R-:W-:Y:S02]  /*2490*/  UIMAD.WIDE.U32 UR18, UR38, UR12, URZ ;  /* 0x0000000c261272a5 */ /* 0x000fe4000f8e00ff */
[----:B------:R-:W-:-:S03]  /*24a0*/  UIMAD.WIDE.U32 UR22, UR8, UR10, URZ ;  /* 0x0000000a081672a5 */ /* 0x000fc6000f8e00ff */
[----:B------:R-:W-:Y:S01]  /*24b0*/  UMOV UR16, UR17 ;  /* 0x0000001100107c82 */ /* 0x000fe20008000000 */
[----:B------:R-:W-:Y:S02]  /*24c0*/  USHF.R.U32.HI UR4, URZ, UR25, UR4 ;  /* 0x00000019ff047299 */ /* 0x000fe40008011604 */
[----:B------:R-:W-:Y:S01]  /*24d0*/  @UP3 USHF.R.U32.HI UR6, URZ, UR11, UR16 ;  /* 0x0000000bff063299 */ /* 0x000fe20008011610 */
[----:B------:R-:W-:Y:S01]  /*24e0*/  UMOV UR18, UR19 ;  /* 0x0000001300127c82 */ /* 0x000fe20008000000 */
[----:B------:R-:W-:Y:S01]  /*24f0*/  UMOV UR22, UR23 ;  /* 0x0000001700167c82 */ /* 0x000fe20008000000 */
[----:B------:R-:W-:Y:S02]  /*2500*/  USHF.R.U32.HI UR13, URZ, UR13, UR18 ;  /* 0x0000000dff0d7299 */ /* 0x000fe40008011612 */
[----:B------:R-:W-:Y:S02]  /*2510*/  USEL UR4, UR37, UR4, !UP0 ;  /* 0x0000000425047287 */ /* 0x000fe4000c000000 */
[----:B------:R-:W-:-:S02]  /*2520*/  @UP3 USHF.R.U32.HI UR8, URZ, UR11, UR22 ;  /* 0x0000000bff083299 */ /* 0x000fc40008011616 */
[----:B------:R-:W-:Y:S02]  /*2530*/  UIMAD UR9, UR42, UR6, URZ ;  /* 0x000000062a0972a4 */ /* 0x000fe4000f8e02ff */
[----:B------:R-:W-:Y:S02]  /*2540*/  USEL UR6, UR38, UR13, !UP2 ;  /* 0x0000000d26067287 */ /* 0x000fe4000d000000 */
[----:B------:R-:W-:Y:S02]  /*2550*/  UIMAD UR12, UR42, UR8, URZ ;  /* 0x000000082a0c72a4 */ /* 0x000fe4000f8e02ff */
[----:B------:R-:W-:Y:S02]  /*2560*/  UISETP.GE.AND UP0, UPT, UR4, UR9, UPT ;  /* 0x000000090400728c */ /* 0x000fe4000bf06270 */
[----:B------:R-:W-:Y:S02]  /*2570*/  UIMAD.WIDE.U32 UR16, UR4, UR10, URZ ;  /* 0x0000000a041072a5 */ /* 0x000fe4000f8e00ff */
[----:B------:R-:W-:-:S02]  /*2580*/  UISETP.GE.OR UP0, UPT, UR6, UR12, UP0 ;  /* 0x0000000c0600728c */ /* 0x000fc40008706670 */
        /* <DEDUP_REMOVED lines=19> */
.L_x_41:
[----:B------:R-:W2:Y:S02]  /*26c0*/  LDCU UR4, c[0x0][0xb30] ;  /* 0x00016600ff0477ac */ /* 0x000ea40008000800 */
[----:B--2---:R-:W-:-:S09]  /*26d0*/  UISETP.NE.AND UP0, UPT, UR4, 0x1, UPT ;  /* 0x000000010400788c */ /* 0x004fd2000bf05270 */
[----:B------:R-:W-:Y:S05]  /*26e0*/  BRA.U UP0, `(.L_x_42) ;  /* 0x0000000100447547 */ /* 0x000fea000b800000 */
[----:B------:R-:W2:Y:S01]  /*26f0*/  LDCU.128 UR12, c[0x0][0xb10] ;  /* 0x00016200ff0c77ac */ /* 0x000ea20008000c00 */
[----:B------:R-:W3:Y:S01]  /*2700*/  LDCU UR16, c[0x0][0xb0c] ;  /* 0x00016180ff1077ac */ /* 0x000ee20008000800 */
[----:B------:R-:W4:Y:S01]  /*2710*/  LDCU UR17, c[0x0][0xb20] ;  /* 0x00016400ff1177ac */ /* 0x000f220008000800 */
[----:B--2---:R-:W-:Y:S02]  /*2720*/  UIMAD.WIDE.U32 UR10, UR38, UR12, URZ ;  /* 0x0000000c260a72a5 */ /* 0x004fe4000f8e00ff */
[----:B------:R-:W-:Y:S02]  /*2730*/  UIMAD.WIDE.U32 UR8, UR37, UR15, URZ ;  /* 0x0000000f250872a5 */ /* 0x000fe4000f8e00ff */
[----:B---3--:R-:W-:Y:S02]  /*2740*/  UISETP.NE.AND UP2, UPT, UR16, 0x1, UPT ;  /* 0x000000011000788c */ /* 0x008fe4000bf45270 */
[----:B------:R-:W-:Y:S01]  /*2750*/  UISETP.NE.AND UP0, UPT, UR14, 0x1, UPT ;  /* 0x000000010e00788c */ /* 0x000fe2000bf05270 */
[----:B------:R-:W-:-:S02]  /*2760*/  UMOV UR6, UR11 ;  /* 0x0000000b00067c82 */ /* 0x000fc40008000000 */
[----:B------:R-:W-:Y:S01]  /*2770*/  UMOV UR4, UR9 ;  /* 0x0000000900047c82 */ /* 0x000fe20008000000 */
[----:B------:R-:W-:Y:S02]  /*2780*/  USHF.R.U32.HI UR6, URZ, UR13, UR6 ;  /* 0x0000000dff067299 */ /* 0x000fe40008011606 */
[----:B----4-:R-:W-:Y:S02]  /*2790*/  USHF.R.U32.HI UR4, URZ, UR17, UR4 ;  /* 0x00000011ff047299 */ /* 0x010fe40008011604 */
[----:B------:R-:W-:Y:S02]  /*27a0*/  USEL UR6, UR38, UR6, !UP2 ;  /* 0x0000000626067287 */ /* 0x000fe4000d000000 */
[----:B------:R-:W-:-:S04]  /*27b0*/  USEL UR4, UR37, UR4, !UP0 ;  /* 0x0000000425047287 */ /* 0x000fc8000c000000 */
[----:B------:R-:W-:Y:S02]  /*27c0*/  UIADD3 UR8, UPT, UPT, UR6, -UR4, URZ ;  /* 0x8000000406087290 */ /* 0x000fe4000fffe0ff */
[----:B------:R-:W-:Y:S02]  /*27d0*/  UIADD3 UR4, UPT, UPT, -UR6, UR4, URZ ;  /* 0x0000000406047290 */ /* 0x000fe4000fffe1ff */
[----:B------:R-:W-:Y:S02]  /*27e0*/  UIMAD UR37, UR8, UR14, UR37 ;  /* 0x0000000e082572a4 */ /* 0x000fe4000f8e0225 */
[----:B------:R-:W-:-:S12]  /*27f0*/  UIMAD UR38, UR4, UR16, UR38 ;  /* 0x00000010042672a4 */ /* 0x000fd8000f8e0226 */
.L_x_42:
[----:B------:R-:W-:Y:S01]  /*2800*/  VIADD R11, R11, 0x1 ;  /* 0x000000010b0b7836 */ /* 0x000fe20000000000 */
[----:B------:R-:W-:Y:S01]  /*2810*/  R2UR UR4, R160 ;  /* 0x00000000a00472ca */ /* 0x000fe200000e0000 */
[----:B------:R-:W-:Y:S01]  /*2820*/  UIADD3 UR20, UPT, UPT, UR37, UR59, URZ ;  /* 0x0000003b25147290 */ /* 0x000fe2000fffe0ff */
[----:B------:R-:W-:Y:S02]  /*2830*/  PLOP3.LUT P1, PT, PT, PT, PT, 0x80, 0x8 ;  /* 0x000000000008781c */ /* 0x000fe40003f2f070 */
[----:B------:R-:W-:-:S04]  /*2840*/  ISETP.NE.AND P0, PT, R11, 0x2, PT ;  /* 0x000000020b00780c */ /* 0x000fc80003f05270 */
[----:B------:R-:W-:Y:S02]  /*2850*/  SEL R3, RZ, 0x1, P0 ;  /* 0x00000001ff037807 */ /* 0x000fe40000000000 */
[----:B------:R-:W-:Y:S02]  /*2860*/  SEL R11, R11, RZ, P0 ;  /* 0x000000ff0b0b7207 */ /* 0x000fe40000000000 */
[----:B------:R-:W-:Y:S01]  /*2870*/  LOP3.LUT R10, R10, R3, RZ, 0x3c, !PT ;  /* 0x000000030a0a7212 */ /* 0x000fe200078e3cff */
[----:B------:R-:W-:Y:S01]  /*2880*/  UIADD3 UR16, UPT, UPT, UR38, UR4, URZ ;  /* 0x0000000426107290 */ /* 0x000fe2000fffe0ff */
[----:B------:R-:W-:Y:S11]  /*2890*/  BRA.U UP1, `(.L_x_43) ;  /* 0xfffffff101587547 */ /* 0x000ff6000b83ffff */
[----:B------:R-:W-:Y:S01]  /*28a0*/  UIADD3 UR7, UPT, UPT, UR7, 0x70, URZ ;  /* 0x0000007007077890 */ /* 0x000fe2000fffe0ff */
[----:B------:R-:W-:-:S03]  /*28b0*/  SHF.L.U32 R3, R12, 0x1f, RZ ;  /* 0x0000001f0c037819 */ /* 0x000fc600000006ff */
[----:B------:R-:W-:-:S09]  /*28c0*/  ULEA UR4, UR5, UR7, 0x3 ;  /* 0x0000000705047291 */ /* 0x000fd2000f8e18ff */
[----:B------:R-:W2:Y:S02]  /*28d0*/  SYNCS.PHASECHK.TRANS64.TRYWAIT P0, [UR4], R3 ;  /* 0x00000003ff0075a7 */ /* 0x000ea40008001104 */
[----:B--2---:R-:W-:Y:S05]  /*28e0*/  @!P0 BRA `(.L_x_44) ;  /* 0x0000009400608947 */ /* 0x004fea0003800000 */
.L_x_149:
[----:B------:R-:W-:-:S04]  /*28f0*/  UIADD3 UR4, UPT, UPT, UR5, 0x1, URZ ;  /* 0x0000000105047890 */ /* 0x000fc8000fffe0ff */
[----:B------:R-:W-:-:S04]  /*2900*/  UISETP.NE.AND UP0, UPT, UR4, 0xe, UPT ;  /* 0x0000000e0400788c */ /* 0x000fc8000bf05270 */
[----:B------:R-:W-:Y:S02]  /*2910*/  USEL UR6, URZ, 0x1, UP0 ;  /* 0x00000001ff067887 */ /* 0x000fe40008000000 */
[----:B------:R-:W-:-:S04]  /*2920*/  USEL UR4, UR4, URZ, UP0 ;  /* 0x000000ff04047287 */ /* 0x000fc80008000000 */
[----:B------:R-:W-:Y:S01]  /*2930*/  ULEA UR5, UR4, UR7, 0x3 ;  /* 0x0000000704057291 */ /* 0x000fe2000f8e18ff */
[----:B------:R-:W-:-:S04]  /*2940*/  LOP3.LUT R2, R12, UR6, RZ, 0x3c, !PT ;  /* 0x000000060c027c12 */ /* 0x000fc8000f8e3cff */
[----:B-1----:R-:W-:-:S04]  /*2950*/  SHF.L.U32 R3, R2, 0x1f, RZ ;  /* 0x0000001f02037819 */ /* 0x002fc800000006ff */
[----:B------:R-:W1:Y:S02]  /*2960*/  SYNCS.PHASECHK.TRANS64.TRYWAIT P0, [UR5], R3 ;  /* 0x00000003ff0075a7 */ /* 0x000e640008001105 */
[----:B-1----:R-:W-:Y:S05]  /*2970*/  @!P0 BRA `(.L_x_45) ;  /* 0x0000009400548947 */ /* 0x002fea0003800000 */
.L_x_151:
        /* <DEDUP_REMOVED lines=9> */
.L_x_153:
        /* <DEDUP_REMOVED lines=9> */
.L_x_155:
        /* <DEDUP_REMOVED lines=9> */
.L_x_157:
        /* <DEDUP_REMOVED lines=9> */
.L_x_159:
        /* <DEDUP_REMOVED lines=9> */
.L_x_161:
        /* <DEDUP_REMOVED lines=9> */
.L_x_163:
        /* <DEDUP_REMOVED lines=9> */
.L_x_165:
        /* <DEDUP_REMOVED lines=9> */
.L_x_167:
        /* <DEDUP_REMOVED lines=9> */
.L_x_169:
        /* <DEDUP_REMOVED lines=9> */
.L_x_171:
        /* <DEDUP_REMOVED lines=9> */
.L_x_173:
[----:B------:R-:W-:-:S04]  /*2fb0*/  UIADD3 UR4, UPT, UPT, UR4, 0x1, URZ ;  /* 0x0000000104047890 */ /* 0x000fc8000fffe0ff */
[----:B------:R-:W-:-:S04]  /*2fc0*/  UISETP.NE.AND UP0, UPT, UR4, 0xe, UPT ;  /* 0x0000000e0400788c */ /* 0x000fc8000bf05270 */
[----:B------:R-:W-:Y:S02]  /*2fd0*/  USEL UR5, URZ, 0x1, UP0 ;  /* 0x00000001ff057887 */ /* 0x000fe40008000000 */
[----:B------:R-:W-:-:S04]  /*2fe0*/  USEL UR4, UR4, URZ, UP0 ;  /* 0x000000ff04047287 */ /* 0x000fc80008000000 */
[----:B------:R-:W-:Y:S01]  /*2ff0*/  ULEA UR4, UR4, UR7, 0x3 ;  /* 0x0000000704047291 */ /* 0x000fe2000f8e18ff */
[----:B-1----:R-:W-:-:S04]  /*3000*/  LOP3.LUT R3, R2, UR5, RZ, 0x3c, !PT ;  /* 0x0000000502037c12 */ /* 0x002fc8000f8e3cff */
[----:B------:R-:W-:Y:S01]  /*3010*/  SHF.L.U32 R3, R3, 0x1f, RZ ;  /* 0x0000001f03037819 */ /* 0x000fe200000006ff */
[----:B------:R-:W-:-:S07]  /*3020*/  IMAD.U32 R0, RZ, RZ, UR4 ;  /* 0x00000004ff007e24 */ /* 0x000fce000f8e00ff */
.L_x_57:
[----:B-1----:R1:W2:Y:S02]  /*3030*/  SYNCS.PHASECHK.TRANS64.TRYWAIT P0, [R0+URZ], R3 ;  /* 0x00000003000075a7 */ /* 0x0022a400080011ff */
[----:B--2---:R-:W-:Y:S05]  /*3040*/  @!P0 NANOSLEEP.SYNCS 0x989680 ;  /* 0x009896800000895d */ /* 0x004fea0003900000 */
[----:B------:R-:W2:Y:S02]  /*3050*/  @!P0 SYNCS.PHASECHK.TRANS64 P0, [R0+URZ], R3 ;  /* 0x00000003000085a7 */ /* 0x000ea400080010ff */
[----:B--2---:R-:W-:Y:S05]  /*3060*/  @P0 EXIT ;  /* 0x000000000000094d */ /* 0x004fea0003800000 */
[----:B------:R-:W-:Y:S05]  /*3070*/  BRA `(.L_x_57) ;  /* 0xfffffffc00ec7947 */ /* 0x000fea000383ffff */
.L_x_23:
[----:B------:R-:W1:Y:S02]  /*3080*/  S2UR UR4, SR_CgaCtaId ;  /* 0x00000000000479c3 */ /* 0x000e640000008800 */
[----:B-1----:R-:W-:-:S04]  /*3090*/  UISETP.NE.AND UP0, UPT, UR4, URZ, UPT ;  /* 0x000000ff0400728c */ /* 0x002fc8000bf05270 */
[----:B------:R-:W-:-:S09]  /*30a0*/  UISETP.NE.OR UP0, UPT, UR17, 0x1, UP0 ;  /* 0x000000011100788c */ /* 0x000fd20008705670 */
[----:B------:R-:W-:Y:S05]  /*30b0*/  BRA.U UP0, `(.L_x_58) ;  /* 0x00000005004c7547 */ /* 0x000fea000b800000 */
[----:B------:R-:W1:Y:S01]  /*30c0*/  S2UR UR5, SR_CgaCtaId ;  /* 0x00000000000579c3 */ /* 0x000e620000008800 */
[----:B------:R-:W-:Y:S01]  /*30d0*/  UMOV UR4, 0x400 ;  /* 0x0000040000047882 */ /* 0x000fe20000000000 */
[----:B------:R-:W-:Y:S01]  /*30e0*/  ISETP.GE.U32.AND P2, PT, R0, 0x4, PT ;  /* 0x000000040000780c */ /* 0x000fe20003f46070 */
[----:B------:R-:W-:Y:S01]  /*30f0*/  IMAD.MOV.U32 R12, RZ, RZ, 0x1 ;  /* 0x00000001ff0c7424 */ /* 0x000fe200078e00ff */
[----:B------:R-:W-:Y:S02]  /*3100*/  CS2R R10, SRZ ;  /* 0x00000000000a7805 */ /* 0x000fe4000001ff00 */
[----:B------:R-:W-:Y:S01]  /*3110*/  CS2R R8, SRZ ;  /* 0x0000000000087805 */ /* 0x000fe2000001ff00 */
[----:B-1----:R-:W-:-:S03]  /*3120*/  ULEA UR6, UR5, UR4, 0x18 ;  /* 0x0000000405067291 */ /* 0x002fc6000f8ec0ff */
[----:B------:R-:W-:-:S09]  /*3130*/  UMOV UR5, URZ ;  /* 0x000000ff00057c82 */ /* 0x000fd20008000000 */
.L_x_62:
[----:B------:R-:W-:Y:S02]  /*3140*/  LEA R2, R8, UR6, 0x3 ;  /* 0x0000000608027c11 */ /* 0x000fe4000f8e18ff */
[----:B------:R-:W-:-:S03]  /*3150*/  SHF.L.U32 R5, R9, 0x1f, RZ ;  /* 0x0000001f09057819 */ /* 0x000fc600000006ff */
[----:B------:R-:W-:Y:S01]  /*3160*/  VIADD R4, R2, 0x180 ;  /* 0x0000018002047836 */ /* 0x000fe20000000000 */
[----:B------:R-:W1:Y:S02]  /*3170*/  SYNCS.PHASECHK.TRANS64.TRYWAIT P0, [R2+URZ+0x170], R5 ;  /* 0x00017005020075a7 */ /* 0x000e6400080011ff */
[----:B-1----:R-:W-:Y:S05]  /*3180*/  @!P0 BRA `(.L_x_59) ;  /* 0x0000009000708947 */ /* 0x002fea0003800000 */
.L_x_174:
[----:B------:R-:W-:Y:S01]  /*3190*/  ULEA UR4, UR5, UR6, 0x3 ;  /* 0x0000000605047291 */ /* 0x000fe2000f8e18ff */
[----:B------:R-:W-:Y:S02]  /*31a0*/  PRMT R4, RZ, 0x654, R4 ;  /* 0x00000654ff047816 */ /* 0x000fe40000000004 */
[----:B-1----:R-:W-:Y:S01]  /*31b0*/  SHF.L.U32 R5, R12, 0x1f, RZ ;  /* 0x0000001f0c057819 */ /* 0x002fe200000006ff */
[----:B------:R-:W-:Y:S01]  /*31c0*/  UIADD3 UR7, UPT, UPT, UR4, 0x130, URZ ;  /* 0x0000013004077890 */ /* 0x000fe2000fffe0ff */
[----:B------:R1:W-:Y:S05]  /*31d0*/  SYNCS.ARRIVE.TRANS64.RED.A1T0 RZ, [R4+URZ], RZ ;  /* 0x000000ff04ff79a7 */ /* 0x0003ea00081004ff */
[----:B------:R-:W-:Y:S01]  /*31e0*/  IMAD.U32 R7, RZ, RZ, UR7 ;  /* 0x00000007ff077e24 */ /* 0x000fe2000f8e00ff */
[----:B------:R-:W2:Y:S04]  /*31f0*/  SYNCS.PHASECHK.TRANS64.TRYWAIT P0, [UR4+0x140], R5 ;  /* 0x00014005ff0075a7 */ /* 0x000ea80008001104 */
[----:B------:R-:W-:Y:S01]  /*3200*/  PRMT R6, R0, 0x654, R7 ;  /* 0x0000065400067816 */ /* 0x000fe20000000007 */
[----:B-1----:R-:W-:Y:S01]  /*3210*/  @!P2 IMAD.MOV.U32 R4, RZ, RZ, 0x10 ;  /* 0x00000010ff04a424 */ /* 0x002fe200078e00ff */
[----:B--2---:R-:W-:Y:S06]  /*3220*/  @!P0 BRA `(.L_x_60) ;  /* 0x00000090005c8947 */ /* 0x004fec0003800000 */
.L_x_176:
[----:B------:R-:W-:Y:S01]  /*3230*/  ULEA UR8, UR5, UR6, 0x4 ;  /* 0x0000000605087291 */ /* 0x000fe2000f8e20ff */
[----:B------:R-:W-:Y:S01]  /*3240*/  SEL R3, R6, R3, !P2 ;  /* 0x0000000306037207 */ /* 0x000fe20005000000 */
[----:B------:R-:W-:Y:S01]  /*3250*/  UIADD3 UR9, UPT, UPT, UR4, 0x130, URZ ;  /* 0x0000013004097890 */ /* 0x000fe2000fffe0ff */
[----:B-1----:R-:W-:Y:S01]  /*3260*/  LEA R2, R11, UR6, 0x3 ;  /* 0x000000060b027c11 */ /* 0x002fe2000f8e18ff */
[----:B------:R-:W-:Y:S01]  /*3270*/  UIADD3 UR8, UPT, UPT, UR8, 0x1a0, URZ ;  /* 0x000001a008087890 */ /* 0x000fe2000fffe0ff */
[----:B------:R-:W-:Y:S01]  /*3280*/  SHF.L.U32 R5, R10, 0x1f, RZ ;  /* 0x0000001f0a057819 */ /* 0x000fe200000006ff */
[----:B------:R1:W-:Y:S01]  /*3290*/  @!P2 SYNCS.ARRIVE.TRANS64.RED RZ, [R3+URZ], R4 ;  /* 0x0000000403ffa9a7 */ /* 0x0003e200080004ff */
[----:B------:R-:W-:Y:S01]  /*32a0*/  UIADD3 UR4, UPT, UPT, UR5, 0x1, URZ ;  /* 0x0000000105047890 */ /* 0x000fe2000fffe0ff */
[----:B------:R-:W-:-:S03]  /*32b0*/  VIADD R8, R8, 0x1 ;  /* 0x0000000108087836 */ /* 0x000fc60000000000 */
[----:B------:R-:W-:Y:S02]  /*32c0*/  UISETP.NE.AND UP0, UPT, UR4, 0x2, UPT ;  /* 0x000000020400788c */ /* 0x000fe4000bf05270 */
[----:B------:R-:W-:Y:S06]  /*32d0*/  UGETNEXTWORKID.BROADCAST [UR8], [UR9] ;  /* 0x00000000080073ca */ /* 0x000fec0008000100 */
[----:B------:R-:W-:Y:S01]  /*32e0*/  USEL UR7, URZ, 0x1, UP0 ;  /* 0x00000001ff077887 */ /* 0x000fe20008000000 */
[----:B------:R-:W-:Y:S01]  /*32f0*/  ISETP.NE.AND P0, PT, R8, 0x2, PT ;  /* 0x000000020800780c */ /* 0x000fe20003f05270 */
[----:B------:R-:W-:Y:S01]  /*3300*/  USEL UR5, UR4, URZ, UP0 ;  /* 0x000000ff04057287 */ /* 0x000fe20008000000 */
[----:B------:R-:W2:Y:S03]  /*3310*/  SYNCS.PHASECHK.TRANS64.TRYWAIT P1, [R2+URZ+0x130], R5 ;  /* 0x00013005020075a7 */ /* 0x000ea600080211ff */
[----:B------:R-:W-:Y:S01]  /*3320*/  LOP3.LUT R12, R12, UR7, RZ, 0x3c, !PT ;  /* 0x000000070c0c7c12 */ /* 0x000fe2000f8e3cff */
[----:B-12---:R-:W-:Y:S07]  /*3330*/  @!P1 BRA `(.L_x_61) ;  /* 0x0000009000309947 */ /* 0x006fee0003800000 */
.L_x_177:
[C---:B------:R-:W-:Y:S01]  /*3340*/  LEA R4, R11.reuse, UR6, 0x4 ;  /* 0x000000060b047c11 */ /* 0x040fe2000f8e20ff */
[----:B-1----:R-:W-:Y:S01]  /*3350*/  VIADD R2, R2, 0x140 ;  /* 0x0000014002027836 */ /* 0x002fe20000000000 */
[----:B------:R-:W-:Y:S01]  /*3360*/  SEL R8, R8, RZ, P0 ;  /* 0x000000ff08087207 */ /* 0x000fe20000000000 */
[----:B------:R-:W-:-:S03]  /*3370*/  VIADD R11, R11, 0x1 ;  /* 0x000000010b0b7836 */ /* 0x000fc60000000000 */
[----:B------:R-:W1:Y:S01]  /*3380*/  LDS.128 R4, [R4+0x1a0] ;  /* 0x0001a00004047984 */ /* 0x000e620000000c00 */
[----:B------:R-:W-:Y:S02]  /*3390*/  PRMT R2, RZ, 0x654, R2 ;  /* 0x00000654ff027816 */ /* 0x000fe40000000002 */
[C---:B------:R-:W-:Y:S01]  /*33a0*/  ISETP.NE.AND P1, PT, R11.reuse, 0x2, PT ;  /* 0x000000020b00780c */ /* 0x040fe20003f25270 */
[----:B------:R-:W-:Y:S01]  /*33b0*/  @!PT LDS RZ, [RZ] ;  /* 0x00000000fffff984 */ /* 0x000fe20000000800 */
[----:B------:R-:W-:Y:S01]  /*33c0*/  @!PT LDS RZ, [RZ] ;  /* 0x00000000fffff984 */ /* 0x000fe20000000800 */
[----:B------:R-:W-:Y:S01]  /*33d0*/  @!PT LDS RZ, [RZ] ;  /* 0x00000000fffff984 */ /* 0x000fe20000000800 */
[----:B------:R-:W-:Y:S01]  /*33e0*/  @!PT LDS RZ, [RZ] ;  /* 0x00000000fffff984 */ /* 0x000fe20000000800 */
[----:B------:R2:W-:Y:S06]  /*33f0*/  MEMBAR.ALL.CTA ;  /* 0x0000000000007992 */ /* 0x0005ec0000008000 */
[----:B--2---:R-:W2:Y:S01]  /*3400*/  FENCE.VIEW.ASYNC.S ;  /* 0x00000000000073c6 */ /* 0x004ea20000000000 */
[----:B------:R-:W-:Y:S01]  /*3410*/  SEL R11, R11, RZ, P1 ;  /* 0x000000ff0b0b7207 */ /* 0x000fe20000800000 */
[----:B--2---:R2:W-:Y:S01]  /*3420*/  SYNCS.ARRIVE.TRANS64.RED.A1T0 RZ, [R2+URZ], RZ ;  /* 0x000000ff02ff79a7 */ /* 0x0045e200081004ff */
[----:B-1----:R-:W-:-:S02]  /*3430*/  LOP3.LUT P3, RZ, R6, 0x1, RZ, 0xc0, !PT ;  /* 0x0000000106ff7812 */ /* 0x002fc4000786c0ff */
[----:B------:R-:W-:-:S04]  /*3440*/  SEL R5, RZ, 0x1, P1 ;  /* 0x00000001ff057807 */ /* 0x000fc80000800000 */
[----:B------:R-:W-:Y:S02]  /*3450*/  LOP3.LUT R10, R10, R5, RZ, 0x3c, !PT ;  /* 0x000000050a0a7212 */ /* 0x000fe400078e3cff */
[----:B--2---:R-:W-:-:S04]  /*3460*/  SEL R2, RZ, 0x1, P0 ;  /* 0x00000001ff027807 */ /* 0x004fc80000000000 */
[----:B------:R-:W-:Y:S01]  /*3470*/  LOP3.LUT R9, R9, R2, RZ, 0x3c, !PT ;  /* 0x0000000209097212 */ /* 0x000fe200078e3cff */
[----:B------:R-:W-:Y:S06]  /*3480*/  @P3 BRA `(.L_x_62) ;  /* 0xfffffffc002c3947 */ /* 0x000fec000383ffff */
[----:B------:R-:W-:Y:S01]  /*3490*/  ULEA UR4, UR5, UR6, 0x3 ;  /* 0x0000000605047291 */ /* 0x000fe2000f8e18ff */
[----:B------:R-:W-:-:S08]  /*34a0*/  SHF.L.U32 R3, R12, 0x1f, RZ ;  /* 0x0000001f0c037819 */ /* 0x000fd000000006ff */
[----:B------:R-:W1:Y:S02]  /*34b0*/  SYNCS.PHASECHK.TRANS64 P0, [UR4+0x140], R3 ;  /* 0x00014003ff0075a7 */ /* 0x000e640008001004 */
[----:B-1----:R-:W-:Y:S05]  /*34c0*/  @P0 BRA `(.L_x_63) ;  /* 0x0000000000080947 */ /* 0x002fea0003800000 */
[----:B------:R-:W1:Y:S02]  /*34d0*/  SYNCS.PHASECHK.TRANS64.TRYWAIT P0, [UR4+0x140], R3 ;  /* 0x00014003ff0075a7 */ /* 0x000e640008001104 */
[----:B-1----:R-:W-:Y:S05]  /*34e0*/  @!P0 BRA `(.L_x_64) ;  /* 0x0000008c00d88947 */ /* 0x002fea0003800000 */
.L_x_63:
[----:B------:R-:W-:-:S04]  /*34f0*/  UIADD3 UR7, UPT, UPT, UR5, 0x1, URZ ;  /* 0x0000000105077890 */ /* 0x000fc8000fffe0ff */
[----:B------:R-:W-:-:S04]  /*3500*/  UISETP.NE.AND UP0, UPT, UR7, 0x2, UPT ;  /* 0x000000020700788c */ /* 0x000fc8000bf05270 */
[----:B------:R-:W-:Y:S02]  /*3510*/  USEL UR8, URZ, 0x1, UP0 ;  /* 0x00000001ff087887 */ /* 0x000fe40008000000 */
[----:B------:R-:W-:-:S04]  /*3520*/  USEL UR7, UR7, URZ, UP0 ;  /* 0x000000ff07077287 */ /* 0x000fc80008000000 */
[----:B------:R-:W-:Y:S01]  /*3530*/  ULEA UR7, UR7, UR6, 0x3 ;  /* 0x0000000607077291 */ /* 0x000fe2000f8e18ff */
[----:B-1----:R-:W-:-:S04]  /*3540*/  LOP3.LUT R3, R12, UR8, RZ, 0x3c, !PT ;  /* 0x000000080c037c12 */ /* 0x002fc8000f8e3cff */
[----:B------:R-:W-:-:S04]  /*3550*/  SHF.L.U32 R0, R3, 0x1f, RZ ;  /* 0x0000001f03007819 */ /* 0x000fc800000006ff */
[----:B------:R-:W1:Y:S02]  /*3560*/  SYNCS.PHASECHK.TRANS64 P0, [UR7+0x140], R0 ;  /* 0x00014000ff0075a7 */ /* 0x000e640008001007 */
[----:B-1----:R-:W-:Y:S05]  /*3570*/  @P0 EXIT ;  /* 0x000000000000094d */ /* 0x002fea0003800000 */
[----:B------:R-:W-:Y:S02]  /*3580*/  SHF.L.U32 R3, R3, 0x1f, RZ ;  /* 0x0000001f03037819 */ /* 0x000fe400000006ff */
[----:B------:R-:W-:-:S07]  /*3590*/  MOV R0, UR7 ;  /* 0x0000000700007c02 */ /* 0x000fce0008000f00 */
.L_x_65:
[----:B-1----:R1:W2:Y:S02]  /*35a0*/  SYNCS.PHASECHK.TRANS64.TRYWAIT P0, [R0+URZ+0x140], R3 ;  /* 0x00014003000075a7 */ /* 0x0022a400080011ff */
[----:B--2---:R-:W-:Y:S05]  /*35b0*/  @!P0 NANOSLEEP.SYNCS 0x989680 ;  /* 0x009896800000895d */ /* 0x004fea0003900000 */
[----:B------:R-:W2:Y:S02]  /*35c0*/  @!P0 SYNCS.PHASECHK.TRANS64 P0, [R0+URZ+0x140], R3 ;  /* 0x00014003000085a7 */ /* 0x000ea400080010ff */
[----:B--2---:R-:W-:Y:S05]  /*35d0*/  @P0 EXIT ;  /* 0x000000000000094d */ /* 0x004fea0003800000 */
[----:B------:R-:W-:Y:S05]  /*35e0*/  BRA `(.L_x_65) ;  /* 0xfffffffc00ec7947 */ /* 0x000fea000383ffff */
.L_x_58:
[----:B------:R-:W-:Y:S05]  /*35f0*/  BRA.U UP4, `(.L_x_66) ;  /* 0x0000000d04247547 */ /* 0x000fea000b800000 */
[----:B------:R-:W1:Y:S01]  /*3600*/  S2UR UR7, SR_CgaCtaId ;  /* 0x00000000000779c3 */ /* 0x000e620000008800 */
[----:B------:R-:W-:Y:S01]  /*3610*/  UMOV UR4, 0x40 ;  /* 0x0000004000047882 */ /* 0x000fe20000000000 */
[----:B------:R-:W-:Y:S01]  /*3620*/  NOP ;  /* 0x0000000000007918 */ /* 0x000fe20000000000 */
[----:B------:R-:W-:Y:S01]  /*3630*/  UMOV UR6, 0x400 ;  /* 0x0000040000067882 */ /* 0x000fe20000000000 */
[----:B-1----:R-:W-:Y:S02]  /*3640*/  ULEA UR5, UR7, UR4, 0x18 ;  /* 0x0000000407057291 */ /* 0x002fe4000f8ec0ff */
[----:B------:R-:W-:-:S07]  /*3650*/  ULEA UR6, UR7, UR6, 0x18 ;  /* 0x0000000607067291 */ /* 0x000fce000f8ec0ff */
[----:B------:R-:W1:Y:S02]  /*3660*/  LDS.U8 R0, [UR5+0x1c] ;  /* 0x00001c05ff007984 */ /* 0x000e640008000000 */
[----:B-1----:R-:W-:-:S13]  /*3670*/  ISETP.NE.AND P0, PT, R0, RZ, PT ;  /* 0x000000ff0000720c */ /* 0x002fda0003f05270 */
[----:B------:R-:W-:Y:S05]  /*3680*/  @P0 BRA `(.L_x_67) ;  /* 0x0000000000580947 */ /* 0x000fea0003800000 */
[----:B------:R-:W-:-:S13]  /*3690*/  ELECT P0, URZ, PT ;  /* 0x0000000000ff782f */ /* 0x000fda0003800000 */
[----:B------:R-:W-:Y:S05]  /*36a0*/  @!P0 BRA `(.L_x_68) ;  /* 0x0000000000608947 */ /* 0x000fea0003800000 */
[----:B------:R-:W-:Y:S01]  /*36b0*/  UMOV UR4, 0x10 ;  /* 0x0000001000047882 */ /* 0x000fe20000000000 */
[----:B------:R-:W-:Y:S01]  /*36c0*/  HFMA2 R0, -RZ, RZ, 0, 5.9604644775390625e-08 ;  /* 0x00000001ff007431 */ /* 0x000fe200000001ff */
[----:B------:R-:W-:-:S03]  /*36d0*/  MOV R3, 0xffff ;  /* 0x0000ffff00037802 */ /* 0x000fc60000000f00 */
[----:B------:R-:W-:Y:S04]  /*36e0*/  DEPBAR.LE SB1, 0x36 ;  /* 0x00009d800000791a */ /* 0x000fe80000000000 */
[----:B------:R-:W1:Y:S02]  /*36f0*/  UTCATOMSWS.FIND_AND_SET.ALIGN UP0, UR4, UR4 ;  /* 0x00000004000475e3 */ /* 0x000e640008000800 */
[----:B-1----:R-:W-:Y:S01]  /*3700*/  MOV R4, UR4 ;  /* 0x0000000400047c02 */ /* 0x002fe20008000f00 */
[----:B------:R-:W-:Y:S06]  /*3710*/  BRA.U UP0, `(.L_x_69) ;  /* 0x0000000100187547 */ /* 0x000fec000b800000 */
.L_x_70:
[----:B------:R-:W-:Y:S05]  /*3720*/  NANOSLEEP 0x64 ;  /* 0x000000640000795d */ /* 0x000fea0003800000 */
[----:B------:R-:W-:-:S05]  /*3730*/  UMOV UR4, 0x10 ;  /* 0x0000001000047882 */ /* 0x000fca0000000000 */
[----:B------:R-:W-:Y:S04]  /*3740*/  DEPBAR.LE SB1, 0x36 ;  /* 0x00009d800000791a */ /* 0x000fe80000000000 */
[----:B------:R-:W1:Y:S02]  /*3750*/  UTCATOMSWS.FIND_AND_SET.ALIGN UP0, UR4, UR4 ;  /* 0x00000004000475e3 */ /* 0x000e640008000800 */
[----:B-1----:R-:W-:Y:S01]  /*3760*/  MOV R4, UR4 ;  /* 0x0000000400047c02 */ /* 0x002fe20008000f00 */
[----:B------:R-:W-:Y:S05]  /*3770*/  BRA.U !UP0, `(.L_x_70) ;  /* 0xfffffffd08e87547 */ /* 0x000fea000b83ffff */
.L_x_69:
[-C--:B------:R-:W-:Y:S02]  /*3780*/  SHF.L.U32 R3, R3, R4.reuse, RZ ;  /* 0x0000000403037219 */ /* 0x080fe400000006ff */
[----:B------:R-:W-:Y:S01]  /*3790*/  SHF.L.U32 R0, R0, R4, RZ ;  /* 0x0000000400007219 */ /* 0x000fe200000006ff */
[----:B------:R-:W-:Y:S02]  /*37a0*/  IMAD.SHL.U32 R4, R4, 0x20, RZ ;  /* 0x0000002004047824 */ /* 0x000fe400078e00ff */
[----:B------:R1:W-:Y:S04]  /*37b0*/  ATOMS.OR RZ, [UR5+0x14], R3 ;  /* 0x00001403ffff798c */ /* 0x0003e8000b000005 */
[----:B------:R1:W-:Y:S04]  /*37c0*/  ATOMS.OR RZ, [UR5+0x18], R0 ;  /* 0x00001800ffff798c */ /* 0x0003e8000b000005 */
[----:B------:R1:W-:Y:S01]  /*37d0*/  STS [UR6+0x1c0], R4 ;  /* 0x0001c004ff007988 */ /* 0x0003e20008000806 */
[----:B------:R-:W-:Y:S05]  /*37e0*/  BRA `(.L_x_68) ;  /* 0x0000000000107947 */ /* 0x000fea0003800000 */
.L_x_67:
[----:B------:R-:W-:Y:S02]  /*37f0*/  MOV R0, 0xffffffff ;  /* 0xffffffff00007802 */ /* 0x000fe40000000f00 */
[----:B------:R-:W-:-:S03]  /*3800*/  MOV R4, 0x3830 ;  /* 0x0000383000047802 */ /* 0x000fc60000000f00 */
[----:B------:R1:W-:Y:S04]  /*3810*/  STS [UR6+0x1c0], R0 ;  /* 0x0001c000ff007988 */ /* 0x0003e80008000806 */
[----:B-1---5:R-:W-:Y:S05]  /*3820*/  CALL.REL.NOINC `($__internal_1_$__cuda_sm10x_tcgen05_guardrail_trap_phase_invalid_during_alloc) ;  /* 0x0000009000ec7944 */ /* 0x022fea0003c00000 */
.L_x_68:
[----:B------:R-:W-:Y:S05]  /*3830*/  WARPSYNC.ALL ;  /* 0x0000000000007948 */ /* 0x000fea0003800000 */
[----:B------:R-:W2:Y:S01]  /*3840*/  S2UR UR4, SR_CgaCtaId ;  /* 0x00000000000479c3 */ /* 0x000ea20000008800 */
[----:B------:R-:W-:Y:S01]  /*3850*/  UMOV UR13, 0x400 ;  /* 0x00000400000d7882 */ /* 0x000fe20000000000 */
[----:B------:R-:W-:-:S06]  /*3860*/  NOP ;  /* 0x0000000000007918 */ /* 0x000fcc0000000000 */
[----:B------:R-:W-:Y:S06]  /*3870*/  BAR.ARV 0x6, 0xa0 ;  /* 0x0182800000007b1d */ /* 0x000fec0000002000 */
[----:B------:R-:W3:Y:S01]  /*3880*/  LDCU UR5, c[0x0][0x38c] ;  /* 0x00007180ff0577ac */ /* 0x000ee20008000800 */
[----:B------:R-:W-:Y:S01]  /*3890*/  LOP3.LUT R2, R2, 0xffff, RZ, 0xc0, !PT ;  /* 0x0000ffff02027812 */ /* 0x000fe200078ec0ff */
[----:B------:R-:W-:Y:S01]  /*38a0*/  IMAD.MOV.U32 R11, RZ, RZ, 0x1 ;  /* 0x00000001ff0b7424 */ /* 0x000fe200078e00ff */
[----:B------:R-:W-:Y:S01]  /*38b0*/  CS2R R8, SRZ ;  /* 0x0000000000087805 */ /* 0x000fe2000001ff00 */
[----:B------:R-:W4:Y:S01]  /*38c0*/  LDCU UR8, c[0x0][0x38c] ;  /* 0x00007180ff0877ac */ /* 0x000f220008000800 */
[----:B------:R-:W-:Y:S01]  /*38d0*/  R2UR UR15, R2 ;  /* 0x00000000020f72ca */ /* 0x000fe200000e0000 */
[----:B------:R-:W-:Y:S01]  /*38e0*/  IMAD.MOV.U32 R10, RZ, RZ, RZ ;  /* 0x000000ffff0a7224 */ /* 0x000fe200078e00ff */
[----:B------:R-:W-:Y:S01]  /*38f0*/  UMOV UR19, URZ ;  /* 0x000000ff00137c82 */ /* 0x000fe20008000000 */
[----:B------:R-:W-:Y:S01]  /*3900*/  UMOV UR10, URZ ;  /* 0x000000ff000a7c82 */ /* 0x000fe20008000000 */
[----:B--2---:R-:W-:Y:S01]  /*3910*/  ULEA UR13, UR4, UR13, 0x18 ;  /* 0x0000000d040d7291 */ /* 0x004fe2000f8ec0ff */
[----:B------:R-:W-:Y:S01]  /*3920*/  UMOV UR20, 0x0 ;  /* 0x0000000000147882 */ /* 0x000fe20000000000 */
[----:B------:R-:W-:-:S02]  /*3930*/  UMOV UR21, 0x8400490 ;  /* 0x0840049000157882 */ /* 0x000fc40000000000 */
[----:B------:R-:W-:Y:S02]  /*3940*/  UIADD3 UR6, UPT, UPT, UR13, 0xc400, URZ ;  /* 0x0000c4000d067890 */ /* 0x000fe4000fffe0ff */
[----:B------:R-:W-:Y:S02]  /*3950*/  UIADD3 UR7, UPT, UPT, UR13, 0x1a400, URZ ;  /* 0x0001a4000d077890 */ /* 0x000fe4000fffe0ff */
[----:B---3--:R-:W-:Y:S01]  /*3960*/  UIADD3 UR5, UPT, UPT, UR5, 0x1f, URZ ;  /* 0x0000001f05057890 */ /* 0x008fe2000fffe0ff */
[----:B-1----:R-:W1:Y:S01]  /*3970*/  LDS R0, [UR13+0x1c0] ;  /* 0x0001c00dff007984 */ /* 0x002e620008000800 */
[----:B------:R-:W-:Y:S02]  /*3980*/  USHF.R.U32.HI UR6, URZ, 0x4, UR6 ;  /* 0x00000004ff067899 */ /* 0x000fe40008011606 */
[----:B------:R-:W-:Y:S02]  /*3990*/  USHF.R.S32.HI UR4, URZ, 0x1f, UR5 ;  /* 0x0000001fff047899 */ /* 0x000fe40008011405 */
[----:B------:R-:W-:-:S02]  /*39a0*/  ULOP3.LUT UR6, UR6, 0x3fff, URZ, 0xc0, !UPT ;  /* 0x00003fff06067892 */ /* 0x000fc4000f8ec0ff */
[----:B------:R-:W-:Y:S02]  /*39b0*/  ULEA.HI UR4, UR4, UR5, URZ, 0x5 ;  /* 0x0000000504047291 */ /* 0x000fe4000f8f28ff */
[----:B------:R-:W-:Y:S02]  /*39c0*/  USHF.R.U32.HI UR5, URZ, 0x4, UR7 ;  /* 0x00000004ff057899 */ /* 0x000fe40008011607 */
[----:B------:R-:W-:Y:S02]  /*39d0*/  USHF.R.S32.HI UR22, URZ, 0x5, UR4 ;  /* 0x00000005ff167899 */ /* 0x000fe40008011404 */
[----:B------:R-:W-:Y:S02]  /*39e0*/  ULOP3.LUT UR5, UR5, 0x3fff, URZ, 0xc0, !UPT ;  /* 0x00003fff05057892 */ /* 0x000fe4000f8ec0ff */
[----:B------:R-:W-:Y:S02]  /*39f0*/  UISETP.LT.AND UP0, UPT, UR22, 0x1, UPT ;  /* 0x000000011600788c */ /* 0x000fe4000bf01270 */
[----:B------:R-:W-:-:S02]  /*3a00*/  ULOP3.LUT UR16, UR6, 0x10000, URZ, 0xfc, !UPT ;  /* 0x0001000006107892 */ /* 0x000fc4000f8efcff */
[----:B------:R-:W-:Y:S02]  /*3a10*/  USEL UR23, UR22, 0x1, !UP0 ;  /* 0x0000000116177887 */ /* 0x000fe4000c000000 */
[----:B------:R-:W-:Y:S02]  /*3a20*/  ULOP3.LUT UR17, UR5, 0x10000, URZ, 0xfc, !UPT ;  /* 0x0001000005117892 */ /* 0x000fe4000f8efcff */
[----:B------:R-:W-:Y:S02]  /*3a30*/  UIADD3 UR23, UPT, UPT, -UR23, URZ, URZ ;  /* 0x000000ff17177290 */ /* 0x000fe4000fffe1ff */
[----:B----4-:R-:W-:Y:S01]  /*3a40*/  UISETP.GE.AND UP4, UPT, UR8, 0x1, UPT ;  /* 0x000000010800788c */ /* 0x010fe2000bf86270 */
[----:B-1----:R-:W-:-:S15]  /*3a50*/  R2UR UR24, R0 ;  /* 0x00000000001872ca */ /* 0x002fde00000e0000 */
.L_x_77:
[----:B------:R-:W-:Y:S02]  /*3a60*/  LEA R0, R10, UR13, 0x3 ;  /* 0x0000000d0a007c11 */ /* 0x000fe4000f8e18ff */
[----:B------:R-:W-:Y:S02]  /*3a70*/  SHF.L.U32 R5, R9, 0x1f, RZ ;  /* 0x0000001f09057819 */ /* 0x000fe400000006ff */
[----:B------:R-:W-:Y:S01]  /*3a80*/  PLOP3.LUT P0, PT, PT, PT, UP4, 0x80, 0x8 ;  /* 0x000000000008781c */ /* 0x000fe20003f0f048 */
[----:B------:R-:W-:Y:S01]  /*3a90*/  VIADD R3, R0, 0x140 ;  /* 0x0000014000037836 */ /* 0x000fe20000000000 */
[----:B-1----:R-:W1:Y:S02]  /*3aa0*/  SYNCS.PHASECHK.TRANS64.TRYWAIT P1, [R0+URZ+0x130], R5 ;  /* 0x00013005000075a7 */ /* 0x002e6400080211ff */
[----:B-1-3--:R-:W-:Y:S09]  /*3ab0*/  @!P1 BRA `(.L_x_71) ;  /* 0x00000088007c9947 */ /* 0x00aff20003800000 */
.L_x_179:
[----:B------:R-:W-:Y:S01]  /*3ac0*/  LEA R4, R10, UR13, 0x4 ;  /* 0x0000000d0a047c11 */ /* 0x000fe2000f8e20ff */
[----:B------:R-:W-:Y:S01]  /*3ad0*/  @UP4 ULEA UR4, UR10, UR13, 0x3 ;  /* 0x0000000d0a044291 */ /* 0x000fe2000f8e18ff */
[----:B------:R-:W-:Y:S01]  /*3ae0*/  PLOP3.LUT P2, PT, PT, PT, PT, 0x80, 0x8 ;  /* 0x000000000008781c */ /* 0x000fe20003f4f070 */
[----:B------:R-:W-:Y:S01]  /*3af0*/  ULEA UR18, UR19, UR13, 0x3 ;  /* 0x0000000d13127291 */ /* 0x000fe2000f8e18ff */
[----:B------:R-:W-:Y:S02]  /*3b00*/  PRMT R3, RZ, 0x654, R3 ;  /* 0x00000654ff037816 */ /* 0x000fe40000000003 */
[----:B-1----:R-:W1:Y:S01]  /*3b10*/  LDS.128 R4, [R4+0x1a0] ;  /* 0x0001a00004047984 */ /* 0x002e620000000c00 */
[----:B------:R-:W-:Y:S02]  /*3b20*/  @P0 SHF.L.U32 R2, R8, 0x1f, RZ ;  /* 0x0000001f08020819 */ /* 0x000fe400000006ff */
[----:B------:R-:W-:Y:S01]  /*3b30*/  SHF.L.U32 R0, R11, 0x1f, RZ ;  /* 0x0000001f0b007819 */ /* 0x000fe200000006ff */
[----:B------:R-:W-:Y:S01]  /*3b40*/  @!PT LDS RZ, [RZ] ;  /* 0x00000000fffff984 */ /* 0x000fe20000000800 */
[----:B------:R-:W-:Y:S01]  /*3b50*/  @!PT LDS RZ, [RZ] ;  /* 0x00000000fffff984 */ /* 0x000fe20000000800 */
[----:B------:R-:W-:Y:S01]  /*3b60*/  @!PT LDS RZ, [RZ] ;  /* 0x00000000fffff984 */ /* 0x000fe20000000800 */
[----:B------:R-:W-:Y:S01]  /*3b70*/  @!PT LDS RZ, [RZ] ;  /* 0x00000000fffff984 */ /* 0x000fe20000000800 */
[----:B------:R2:W-:Y:S06]  /*3b80*/  MEMBAR.ALL.CTA ;  /* 0x0000000000007992 */ /* 0x0005ec0000008000 */
[----:B--2---:R-:W2:Y:S02]  /*3b90*/  FENCE.VIEW.ASYNC.S ;  /* 0x00000000000073c6 */ /* 0x004ea40000000000 */
[----:B--2---:R2:W-:Y:S01]  /*3ba0*/  SYNCS.ARRIVE.TRANS64.RED.A1T0 RZ, [R3+URZ], RZ ;  /* 0x000000ff03ff79a7 */ /* 0x0045e200081004ff */
[----:B------:R2:W3:Y:S01]  /*3bb0*/  @P0 SYNCS.PHASECHK.TRANS64.TRYWAIT P2, [UR4], R2 ;  /* 0x00000002ff0005a7 */ /* 0x0004e20008041104 */
[----:B-1----:R-:W-:Y:S01]  /*3bc0*/  LOP3.LUT P1, RZ, R6, 0x1, RZ, 0xc0, !PT ;  /* 0x0000000106ff7812 */ /* 0x002fe2000782c0ff */
[----:B------:R-:W1:Y:S02]  /*3bd0*/  SYNCS.PHASECHK.TRANS64.TRYWAIT P0, [UR18+0x160], R0 ;  /* 0x00016000ff0075a7 */ /* 0x000e640008001112 */
[----:B-123--:R-:W-:Y:S10]  /*3be0*/  @!P0 BRA `(.L_x_72) ;  /* 0x0000008800448947 */ /* 0x00eff40003800000 */
.L_x_181:
[----:B------:R-:W-:Y:S01]  /*3bf0*/  IADD3 R10, PT, PT, R10, 0x1, RZ ;  /* 0x000000010a0a7810 */ /* 0x000fe20007ffe0ff */
[----:B------:R-:W-:Y:S06]  /*3c00*/  BRA.U !UP4, `(.L_x_73) ;  /* 0x000000010c887547 */ /* 0x000fec000b800000 */
[----:B------:R-:W-:Y:S02]  /*3c10*/  ULEA UR14, UR19, UR24, 0x8 ;  /* 0x00000018130e7291 */ /* 0x000fe4000f8e40ff */
[----:B------:R-:W-:Y:S01]  /*3c20*/  UPLOP3.LUT UP2, UPT, UPT, UPT, UPT, 0x40, 0x4 ;  /* 0x000000000004789c */ /* 0x000fe20003f4e870 */
[----:B------:R-:W-:Y:S01]  /*3c30*/  UMOV UR12, UR23 ;  /* 0x00000017000c7c82 */ /* 0x000fe20008000000 */
[----:B------:R-:W-:Y:S01]  /*3c40*/  UMOV UR11, UR22 ;  /* 0x00000016000b7c82 */ /* 0x000fe20008000000 */
[----:B------:R-:W-:-:S08]  /*3c50*/  UMOV UR5, UR10 ;  /* 0x0000000a00057c82 */ /* 0x000fd00008000000 */
.L_x_76:
[----:B------:R-:W-:Y:S02]  /*3c60*/  UIADD3 UR12, UPT, UPT, UR12, 0x1, URZ ;  /* 0x000000010c0c7890 */ /* 0x000fe4000fffe0ff */
[----:B--2---:R-:W-:Y:S02]  /*3c70*/  ULEA UR6, UR5, UR13, 0x3 ;  /* 0x0000000d05067291 */ /* 0x004fe4000f8e18ff */
[----:B------:R-:W-:Y:S01]  /*3c80*/  UISETP.NE.AND UP3, UPT, UR12, URZ, UPT ;  /* 0x000000ff0c00728c */ /* 0x000fe2000bf65270 */
[----:B---3--:R-:W-:Y:S10]  /*3c90*/  @P2 BRA `(.L_x_74) ;  /* 0x00000000000c2947 */ /* 0x008ff40003800000 */
[----:B-1----:R-:W-:Y:S04]  /*3ca0*/  SHF.L.U32 R3, R8, 0x1f, RZ ;  /* 0x0000001f08037819 */ /* 0x002fe800000006ff */
[----:B------:R-:W1:Y:S02]  /*3cb0*/  SYNCS.PHASECHK.TRANS64.TRYWAIT P0, [UR6], R3 ;  /* 0x00000003ff0075a7 */ /* 0x000e640008001106 */
[----:B-1----:R-:W-:Y:S05]  /*3cc0*/  @!P0 BRA `(.L_x_75) ;  /* 0x0000008800248947 */ /* 0x002fea0003800000 */
.L_x_74:
[----:B------:R-:W-:Y:S01]  /*3cd0*/  UISETP.NE.AND UP0, UPT, UR11, 0x1, UPT ;  /* 0x000000010b00788c */ /* 0x000fe2000bf05270 */
[----:B------:R-:W-:Y:S01]  /*3ce0*/  PLOP3.LUT P2, PT, PT, PT, PT, 0x80, 0x8 ;  /* 0x000000000008781c */ /* 0x000fe20003f4f070 */
[----:B------:R-:W-:Y:S02]  /*3cf0*/  UIADD3 UR4, UPT, UPT, UR5, 0x1, URZ ;  /* 0x0000000105047890 */ /* 0x000fe4000fffe0ff */
[----:B------:R-:W-:Y:S02]  /*3d00*/  ULEA UR8, UR5, UR17, 0x9 ;  /* 0x0000001105087291 */ /* 0x000fe4000f8e48ff */
[----:B------:R-:W-:Y:S01]  /*3d10*/  UISETP.NE.AND UP1, UPT, UR4, 0xe, UPT ;  /* 0x0000000e0400788c */ /* 0x000fe2000bf25270 */
[----:B------:R-:W-:Y:S01]  /*3d20*/  PLOP3.LUT P0, PT, PT, PT, UP0, 0x80, 0x8 ;  /* 0x000000000008781c */ /* 0x000fe20003f0f008 */
[----:B------:R-:W-:Y:S02]  /*3d30*/  UIADD3 UR11, UPT, UPT, UR11, -0x1, URZ ;  /* 0xffffffff0b0b7890 */ /* 0x000fe4000fffe0ff */
[----:B------:R-:W-:Y:S02]  /*3d40*/  USEL UR7, URZ, 0x1, UP1 ;  /* 0x00000001ff077887 */ /* 0x000fe40008800000 */
[----:B------:R-:W-:Y:S01]  /*3d50*/  USEL UR10, UR4, URZ, UP1 ;  /* 0x000000ff040a7287 */ /* 0x000fe20008800000 */
[----:B------:R-:W-:Y:S03]  /*3d60*/  UMOV UR9, 0xc0004010 ;  /* 0xc000401000097882 */ /* 0x000fe60000000000 */
[----:B------:R-:W-:Y:S01]  /*3d70*/  @UP0 ULEA UR4, UR10, UR13, 0x3 ;  /* 0x0000000d0a040291 */ /* 0x000fe2000f8e18ff */
[----:B------:R-:W-:Y:S01]  /*3d80*/  LOP3.LUT R8, R8, UR7, RZ, 0x3c, !PT ;  /* 0x0000000708087c12 */ /* 0x000fe2000f8e3cff */
[----:B------:R-:W-:Y:S03]  /*3d90*/  UMOV UR7, 0xc0004010 ;  /* 0xc000401000077882 */ /* 0x000fe60000000000 */
[----:B-1----:R-:W-:Y:S04]  /*3da0*/  @P0 SHF.L.U32 R0, R8, 0x1f, RZ ;  /* 0x0000001f08000819 */ /* 0x002fe800000006ff */
[----:B------:R2:W3:Y:S01]  /*3db0*/  @P0 SYNCS.PHASECHK.TRANS64.TRYWAIT P2, [UR4], R0 ;  /* 0x00000000ff0005a7 */ /* 0x0004e20008041104 */
[----:B------:R-:W-:Y:S02]  /*3dc0*/  UIADD3 UR4, UPT, UPT, UR6, 0x70, URZ ;  /* 0x0000007006047890 */ /* 0x000fe4000fffe0ff */
[----:B------:R-:W-:Y:S03]  /*3dd0*/  ULEA UR6, UR5, UR16, 0x8 ;  /* 0x0000001005067291 */ /* 0x000fe6000f8e40ff */
[----:B------:R-:W-:Y:S06]  /*3de0*/  UMOV UR5, UR10 ;  /* 0x0000000a00057c82 */ /* 0x000fec0008000000 */
[----:B------:R2:W-:Y:S01]  /*3df0*/  UTCQMMA gdesc[UR6], gdesc[UR8], tmem[UR14], tmem[UR20], idesc[UR21], UP2 ;  /* 0x00ff1408060075ea */ /* 0x0005e2000900030e */
[----:B------:R-:W-:Y:S01]  /*3e00*/  UPLOP3.LUT UP2, UPT, UPT, UPT, UPT, 0x80, 0x8 ;  /* 0x000000000008789c */ /* 0x000fe20003f4f070 */
[----:B------:R2:W-:Y:S01]  /*3e10*/  UTCBAR.MULTICAST [UR4], URZ, UR15 ;  /* 0x000000ff040073e9 */ /* 0x0005e2000800080f */
[----:B------:R-:W-:Y:S09]  /*3e20*/  BRA.U UP3, `(.L_x_76) ;  /* 0xfffffffd038c7547 */ /* 0x000ff2000b83ffff */
.L_x_73:
[----:B--2---:R-:W-:Y:S01]  /*3e30*/  UIADD3 UR4, UPT, UPT, UR19, 0x1, URZ ;  /* 0x0000000113047890 */ /* 0x004fe2000fffe0ff */
[C---:B------:R-:W-:Y:S01]  /*3e40*/  ISETP.NE.AND P0, PT, R10.reuse, 0x2, PT ;  /* 0x000000020a00780c */ /* 0x040fe20003f05270 */
[----:B------:R-:W-:Y:S02]  /*3e50*/  UIADD3 UR5, UPT, UPT, UR18, 0x150, URZ ;  /* 0x0000015012057890 */ /* 0x000fe4000fffe0ff */
[----:B------:R-:W-:Y:S01]  /*3e60*/  UISETP.NE.AND UP0, UPT, UR4, 0x2, UPT ;  /* 0x000000020400788c */ /* 0x000fe2000bf05270 */
[----:B-1----:R-:W-:Y:S02]  /*3e70*/  SEL R0, RZ, 0x1, P0 ;  /* 0x00000001ff007807 */ /* 0x002fe40000000000 */
[----:B------:R-:W-:Y:S01]  /*3e80*/  SEL R10, R10, RZ, P0 ;  /* 0x000000ff0a0a7207 */ /* 0x000fe20000000000 */
[----:B------:R-:W-:Y:S01]  /*3e90*/  USEL UR6, URZ, 0x1, UP0 ;  /* 0x00000001ff067887 */ /* 0x000fe20008000000 */
[----:B------:R-:W-:Y:S01]  /*3ea0*/  LOP3.LUT R9, R9, R0, RZ, 0x3c, !PT ;  /* 0x0000000009097212 */ /* 0x000fe200078e3cff */
[----:B------:R-:W-:Y:S01]  /*3eb0*/  USEL UR19, UR4, URZ, UP0 ;  /* 0x000000ff04137287 */ /* 0x000fe20008000000 */
[----:B------:R1:W-:Y:S03]  /*3ec0*/  UTCBAR [UR5], URZ ;  /* 0x000000ff050073e9 */ /* 0x0003e600080000ff */
[----:B------:R-:W-:Y:S01]  /*3ed0*/  LOP3.LUT R11, R11, UR6, RZ, 0x3c, !PT ;  /* 0x000000060b0b7c12 */ /* 0x000fe2000f8e3cff */
[----:B------:R-:W-:Y:S07]  /*3ee0*/  @P1 BRA `(.L_x_77) ;  /* 0xfffffff800dc1947 */ /* 0x000fee000383ffff */
[----:B------:R-:W2:Y:S01]  /*3ef0*/  S2UR UR7, SR_CgaCtaId ;  /* 0x00000000000779c3 */ /* 0x000ea20000008800 */
[----:B------:R-:W-:Y:S01]  /*3f00*/  ELECT P0, URZ, PT ;  /* 0x0000000000ff782f */ /* 0x000fe20003800000 */
[----:B------:R-:W-:Y:S01]  /*3f10*/  IMAD.MOV.U32 R0, RZ, RZ, 0x1 ;  /* 0x00000001ff007424 */ /* 0x000fe200078e00ff */
[----:B------:R-:W-:Y:S01]  /*3f20*/  UIADD3 UR13, UPT, UPT, UR13, 0x160, URZ ;  /* 0x000001600d0d7890 */ /* 0x000fe2000fffe0ff */
[----:B------:R-:W-:Y:S01]  /*3f30*/  SHF.L.U32 R3, R11, 0x1f, RZ ;  /* 0x0000001f0b037819 */ /* 0x000fe200000006ff */
[----:B------:R-:W-:-:S03]  /*3f40*/  UMOV UR4, 0x40 ;  /* 0x0000004000047882 */ /* 0x000fc60000000000 */
[----:B------:R-:W-:Y:S01]  /*3f50*/  UVIRTCOUNT.DEALLOC.SMPOOL 0x80 ;  /* 0x000000800000784c */ /* 0x000fe20000000000 */
[----:B--2---:R-:W-:Y:S02]  /*3f60*/  ULEA UR7, UR7, UR4, 0x18 ;  /* 0x0000000407077291 */ /* 0x004fe4000f8ec0ff */
[----:B------:R-:W-:-:S07]  /*3f70*/  ULEA UR4, UR19, UR13, 0x3 ;  /* 0x0000000d13047291 */ /* 0x000fce000f8e18ff */
[----:B------:R2:W-:Y:S02]  /*3f80*/  @P0 STS.U8 [UR7+0x1c], R0 ;  /* 0x00001c00ff000988 */ /* 0x0005e40008000007 */
[----:B------:R-:W4:Y:S02]  /*3f90*/  SYNCS.PHASECHK.TRANS64.TRYWAIT P0, [UR4], R3 ;  /* 0x00000003ff0075a7 */ /* 0x000f240008001104 */
[----:B--2-4-:R-:W-:Y:S05]  /*3fa0*/  @!P0 BRA `(.L_x_78) ;  /* 0x0000008400848947 */ /* 0x014fea0003800000 */
.L_x_184:
[----:B------:R-:W-:-:S04]  /*3fb0*/  UIADD3 UR4, UPT, UPT, UR19, 0x1, URZ ;  /* 0x0000000113047890 */ /* 0x000fc8000fffe0ff */
[----:B------:R-:W-:-:S04]  /*3fc0*/  UISETP.NE.AND UP0, UPT, UR4, 0x2, UPT ;  /* 0x000000020400788c */ /* 0x000fc8000bf05270 */
[----:B-1----:R-:W-:Y:S02]  /*3fd0*/  USEL UR5, URZ, 0x1, UP0 ;  /* 0x00000001ff057887 */ /* 0x002fe40008000000 */
[----:B------:R-:W-:-:S04]  /*3fe0*/  USEL UR4, UR4, URZ, UP0 ;  /* 0x000000ff04047287 */ /* 0x000fc80008000000 */
[----:B------:R-:W-:Y:S01]  /*3ff0*/  ULEA UR4, UR4, UR13, 0x3 ;  /* 0x0000000d04047291 */ /* 0x000fe2000f8e18ff */
[----:B--2---:R-:W-:-:S04]  /*4000*/  LOP3.LUT R3, R11, UR5, RZ, 0x3c, !PT ;  /* 0x000000050b037c12 */ /* 0x004fc8000f8e3cff */
[----:B------:R-:W-:-:S04]  /*4010*/  SHF.L.U32 R3, R3, 0x1f, RZ ;  /* 0x0000001f03037819 */ /* 0x000fc800000006ff */
[----:B------:R-:W1:Y:S02]  /*4020*/  SYNCS.PHASECHK.TRANS64.TRYWAIT P0, [UR4], R3 ;  /* 0x00000003ff0075a7 */ /* 0x000e640008001104 */
[----:B-1----:R-:W-:Y:S05]  /*4030*/  @!P0 BRA `(.L_x_79) ;  /* 0x0000008400788947 */ /* 0x002fea0003800000 */
.L_x_186:
[----:B------:R-:W-:Y:S01]  /*4040*/  NOP ;  /* 0x0000000000007918 */ /* 0x000fe20000000000 */
[----:B-1----:R-:W1:Y:S01]  /*4050*/  LDS R0, [UR7+0x14] ;  /* 0x00001407ff007984 */ /* 0x002e620008000800 */
[----:B------:R-:W-:Y:S01]  /*4060*/  ULOP3.LUT UR4, UR24, 0xffff, URZ, 0xc0, !UPT ;  /* 0x0000ffff18047892 */ /* 0x000fe2000f8ec0ff */
[----:B------:R-:W-:Y:S01]  /*4070*/  UMOV UR5, 0xffff ;  /* 0x0000ffff00057882 */ /* 0x000fe20000000000 */
[----:B------:R-:W-:Y:S02]  /*4080*/  UMOV UR6, 0x1 ;  /* 0x0000000100067882 */ /* 0x000fe40000000000 */
[----:B------:R-:W-:-:S04]  /*4090*/  USHF.R.U32.HI UR4, URZ, 0x5, UR4 ;  /* 0x00000005ff047899 */ /* 0x000fc80008011604 */
[----:B------:R-:W-:Y:S02]  /*40a0*/  USHF.L.U32 UR5, UR5, UR4, URZ ;  /* 0x0000000405057299 */ /* 0x000fe400080006ff */
[----:B------:R-:W-:-:S04]  /*40b0*/  USHF.L.U32 UR4, UR6, UR4, URZ ;  /* 0x0000000406047299 */ /* 0x000fc800080006ff */
[----:B-1----:R-:W-:-:S04]  /*40c0*/  LOP3.LUT R0, R0, UR5, RZ, 0xc0, !PT ;  /* 0x0000000500007c12 */ /* 0x002fc8000f8ec0ff */
[----:B------:R-:W-:-:S13]  /*40d0*/  ISETP.NE.AND P0, PT, R0, UR5, PT ;  /* 0x0000000500007c0c */ /* 0x000fda000bf05270 */
[----:B------:R-:W-:Y:S05]  /*40e0*/  @P0 BRA `(.L_x_80) ;  /* 0x0000000000580947 */ /* 0x000fea0003800000 */
[----:B------:R-:W1:Y:S02]  /*40f0*/  LDS R0, [UR7+0x18] ;  /* 0x00001807ff007984 */ /* 0x000e640008000800 */
[----:B-1----:R-:W-:-:S04]  /*4100*/  LOP3.LUT R0, R0, UR4, RZ, 0xc0, !PT ;  /* 0x0000000400007c12 */ /* 0x002fc8000f8ec0ff */
[----:B------:R-:W-:-:S13]  /*4110*/  ISETP.NE.AND P0, PT, R0, UR4, PT ;  /* 0x0000000400007c0c */ /* 0x000fda000bf05270 */
[----:B------:R-:W-:Y:S05]  /*4120*/  @P0 BRA `(.L_x_81) ;  /* 0x00000000003c0947 */ /* 0x000fea0003800000 */
[----:B------:R-:W1:Y:S01]  /*4130*/  S2R R2, SR_LANEID ;  /* 0x0000000000027919 */ /* 0x000e620000000000 */
[----:B------:R-:W-:Y:S01]  /*4140*/  ULOP3.LUT UR5, URZ, UR5, URZ, 0x33, !UPT ;  /* 0x00000005ff057292 */ /* 0x000fe2000f8e33ff */
[----:B------:R-:W-:Y:S01]  /*4150*/  LOP3.LUT R4, RZ, UR4, RZ, 0x33, !PT ;  /* 0x00000004ff047c12 */ /* 0x000fe2000f8e33ff */
[----:B------:R-:W-:Y:S02]  /*4160*/  VOTEU.ANY UR4, UPT, PT ;  /* 0x0000000000047886 */ /* 0x000fe400038e0100 */
[----:B------:R-:W-:Y:S01]  /*4170*/  UFLO.U32 UR4, UR4 ;  /* 0x00000004000472bd */ /* 0x000fe200080e0000 */
[----:B------:R-:W2:Y:S01]  /*4180*/  REDUX UR6, R4 ;  /* 0x00000000040673c4 */ /* 0x000ea20000000000 */
[----:B------:R-:W-:-:S06]  /*4190*/  IMAD.U32 R0, RZ, RZ, UR5 ;  /* 0x00000005ff007e24 */ /* 0x000fcc000f8e00ff */
[----:B------:R4:W-:Y:S01]  /*41a0*/  UTCATOMSWS.AND URZ, UR5 ;  /* 0x0000000500ff79e3 */ /* 0x0009e20008000000 */
[----:B------:R-:W3:Y:S01]  /*41b0*/  REDUX UR8, R0 ;  /* 0x00000000000873c4 */ /* 0x000ee20000000000 */
[----:B-1----:R-:W-:Y:S01]  /*41c0*/  ISETP.EQ.U32.AND P0, PT, R2, UR4, PT ;  /* 0x0000000402007c0c */ /* 0x002fe2000bf02070 */
[----:B--2---:R-:W-:Y:S01]  /*41d0*/  IMAD.U32 R2, RZ, RZ, UR6 ;  /* 0x00000006ff027e24 */ /* 0x004fe2000f8e00ff */
[----:B---3--:R-:W-:-:S11]  /*41e0*/  MOV R3, UR8 ;  /* 0x0000000800037c02 */ /* 0x008fd60008000f00 */
[----:B------:R4:W-:Y:S04]  /*41f0*/  @P0 ATOMS.AND RZ, [UR7+0x14], R3 ;  /* 0x00001403ffff098c */ /* 0x0009e8000a800007 */
[----:B------:R4:W-:Y:S01]  /*4200*/  @P0 ATOMS.AND RZ, [UR7+0x18], R2 ;  /* 0x00001802ffff098c */ /* 0x0009e2000a800007 */
[----:B------:R-:W-:Y:S05]  /*4210*/  BRA `(.L_x_82) ;  /* 0x0000000000147947 */ /* 0x000fea0003800000 */
.L_x_81:
[----:B------:R-:W-:Y:S02]  /*4220*/  MOV R2, 0x4240 ;  /* 0x0000424000027802 */ /* 0x000fe40000000f00 */
[----:B---3-5:R-:W-:Y:S05]  /*4230*/  CALL.REL.NOINC `($__internal_0_$__cuda_sm10x_tcgen05_guardrail_trap_col_being_dealloced_not_returned_by_alloc) ;  /* 0x00000088005c7944 */ /* 0x028fea0003c00000 */
[----:B------:R-:W-:Y:S05]  /*4240*/  BRA `(.L_x_82) ;  /* 0x0000000000087947 */ /* 0x000fea0003800000 */
.L_x_80:
[----:B------:R-:W-:Y:S02]  /*4250*/  MOV R2, 0x4270 ;  /* 0x0000427000027802 */ /* 0x000fe40000000f00 */
[----:B---3-5:R-:W-:Y:S05]  /*4260*/  CALL.REL.NOINC `($__internal_2_$__cuda_sm10x_tcgen05_guardrail_trap_unallocated_columns_being_dealloced) ;  /* 0x0000008800687944 */ /* 0x028fea0003c00000 */
.L_x_82:
[----:B------:R-:W-:Y:S01]  /*4270*/  NOP ;  /* 0x0000000000007918 */ /* 0x000fe20000000000 */
[----:B----4-:R-:W-:Y:S05]  /*4280*/  EXIT ;  /* 0x000000000000794d */ /* 0x010fea0003800000 */
.L_x_66:
[----:B------:R-:W-:-:S09]  /*4290*/  UISETP.NE.OR UP0, UPT, UR17, 0x3, !UP3 ;  /* 0x000000031100788c */ /* 0x000fd2000df05670 */
[----:B------:R-:W-:Y:S05]  /*42a0*/  BRA.U UP0, `(.L_x_83) ;  /* 0x0000001100587547 */ /* 0x000fea000b800000 */
[----:B------:R-:W1:Y:S01]  /*42b0*/  S2UR UR10, SR_CgaCtaId ;  /* 0x00000000000a79c3 */ /* 0x000e620000008800 */
[----:B------:R-:W2:Y:S01]  /*42c0*/  LDCU UR31, c[0x0][0x370] ;  /* 0x00006e00ff1f77ac */ /* 0x000ea20008000800 */
[----:B------:R-:W-:Y:S02]  /*42d0*/  HFMA2 R13, -RZ, RZ, 0, 0 ;  /* 0x00000000ff0d7431 */ /* 0x000fe400000001ff */
[----:B------:R-:W-:Y:S01]  /*42e0*/  IMAD.MOV.U32 R15, RZ, RZ, 0x1 ;  /* 0x00000001ff0f7424 */ /* 0x000fe200078e00ff */
[----:B------:R-:W-:Y:S01]  /*42f0*/  MOV R7, 0x2000 ;  /* 0x0000200000077802 */ /* 0x000fe20000000f00 */
[----:B------:R-:W2:Y:S01]  /*4300*/  LDCU.128 UR44, c[0x0][0xb10] ;  /* 0x00016200ff2c77ac */ /* 0x000ea20008000c00 */
[----:B------:R-:W-:Y:S01]  /*4310*/  IMAD.MOV.U32 R14, RZ, RZ, RZ ;  /* 0x000000ffff0e7224 */ /* 0x000fe200078e00ff */
[----:B------:R-:W3:Y:S01]  /*4320*/  LDC.64 R16, c[0x0][0x348] ;  /* 0x0000d200ff107b82 */ /* 0x000ee20000000a00 */
[----:B------:R-:W4:Y:S01]  /*4330*/  LDCU UR30, c[0x0][0x374] ;  /* 0x00006e80ff1e77ac */ /* 0x000f220008000800 */
[----:B------:R-:W1:Y:S06]  /*4340*/  LDCU UR15, c[0x0][0xb0c] ;  /* 0x00016180ff0f77ac */ /* 0x000e6c0008000800 */
[----:B------:R-:W3:Y:S01]  /*4350*/  LDC.64 R2, c[0x0][0x888] ;  /* 0x00022200ff027b82 */ /* 0x000ee20000000a00 */
[----:B------:R-:W3:Y:S01]  /*4360*/  LDCU UR49, c[0x0][0xb20] ;  /* 0x00016400ff3177ac */ /* 0x000ee20008000800 */
[----:B------:R-:W3:Y:S06]  /*4370*/  LDCU UR4, c[0x0][0xb30] ;  /* 0x00016600ff0477ac */ /* 0x000eec0008000800 */
[----:B------:R-:W3:Y:S01]  /*4380*/  LDC.64 R4, c[0x0][0x890] ;  /* 0x00022400ff047b82 */ /* 0x000ee20000000a00 */
[----:B------:R-:W-:Y:S01]  /*4390*/  UMOV UR21, 0x400 ;  /* 0x0000040000157882 */ /* 0x000fe20000000000 */
[----:B--2---:R-:W-:-:S02]  /*43a0*/  UIMAD.WIDE.U32 UR6, UR31, UR44, URZ ;  /* 0x0000002c1f0672a5 */ /* 0x004fc4000f8e00ff */
[----:B----4-:R-:W-:Y:S02]  /*43b0*/  UIMAD.WIDE.U32 UR8, UR30, UR47, URZ ;  /* 0x0000002f1e0872a5 */ /* 0x010fe4000f8e00ff */
[----:B-1----:R-:W-:Y:S02]  /*43c0*/  ULEA UR21, UR10, UR21, 0x18 ;  /* 0x000000150a157291 */ /* 0x002fe4000f8ec0ff */
[----:B------:R-:W-:Y:S02]  /*43d0*/  UPLOP3.LUT UP3, UPT, UPT, UPT, UPT, 0x40, 0x4 ;  /* 0x000000000004789c */ /* 0x000fe40003f6e870 */
[----:B------:R-:W-:Y:S02]  /*43e0*/  UIADD3 UR37, UPT, UPT, UR21, 0xf8, URZ ;  /* 0x000000f815257890 */ /* 0x000fe4000fffe0ff */
[----:B------:R-:W-:Y:S02]  /*43f0*/  UIADD3 UR33, UPT, UPT, UR21, 0xe0, URZ ;  /* 0x000000e015217890 */ /* 0x000fe4000fffe0ff */
[----:B------:R-:W-:-:S02]  /*4400*/  UIADD3 UR25, UPT, UPT, UR21, 0xe8, URZ ;  /* 0x000000e815197890 */ /* 0x000fc4000fffe0ff */
[----:B------:R-:W-:Y:S01]  /*4410*/  UIADD3 UR17, UPT, UPT, UR21, 0xf0, URZ ;  /* 0x000000f015117890 */ /* 0x000fe2000fffe0ff */
[----:B------:R-:W-:Y:S01]  /*4420*/  UMOV UR6, UR7 ;  /* 0x0000000700067c82 */ /* 0x000fe20008000000 */
[----:B------:R-:W-:Y:S01]  /*4430*/  UMOV UR41, UR9 ;  /* 0x0000000900297c82 */ /* 0x000fe20008000000 */
[----:B------:R-:W-:Y:S02]  /*4440*/  UISETP.GE.AND UP0, UPT, UR42, 0x1, UPT ;  /* 0x000000012a00788c */ /* 0x000fe4000bf06270 */
[----:B------:R-:W-:Y:S01]  /*4450*/  UISETP.NE.AND UP4, UPT, UR42, 0x1, UPT ;  /* 0x000000012a00788c */ /* 0x000fe2000bf85270 */
[----:B------:R-:W1:Y:S01]  /*4460*/  LDCU.64 UR22, c[0x0][0xb28] ;  /* 0x00016500ff1677ac */ /* 0x000e620008000a00 */
[----:B------:R-:W-:Y:S02]  /*4470*/  UISETP.NE.AND UP6, UPT, UR15, 0x1, UPT ;  /* 0x000000010f00788c */ /* 0x000fe4000bfc5270 */
[----:B------:R-:W-:Y:S02]  /*4480*/  UISETP.NE.AND UP5, UPT, UR46, 0x1, UPT ;  /* 0x000000012e00788c */ /* 0x000fe4000bfa5270 */
[----:B------:R-:W-:-:S02]  /*4490*/  UPRMT UR37, UR10, 0x654, UR37 ;  /* 0x000006540a257896 */ /* 0x000fc40008000025 */
[----:B------:R-:W-:Y:S02]  /*44a0*/  USHF.R.U32.HI UR43, URZ, UR45, UR6 ;  /* 0x0000002dff2b7299 */ /* 0x000fe40008011606 */
[----:B------:R-:W-:Y:S02]  /*44b0*/  UPRMT UR40, UR10, 0x654, UR33 ;  /* 0x000006540a287896 */ /* 0x000fe40008000021 */
[----:B------:R-:W-:Y:S02]  /*44c0*/  UPRMT UR39, UR10, 0x654, UR25 ;  /* 0x000006540a277896 */ /* 0x000fe40008000019 */
[----:B------:R-:W-:Y:S02]  /*44d0*/  UPRMT UR38, UR10, 0x654, UR17 ;  /* 0x000006540a267896 */ /* 0x000fe40008000011 */
[----:B---3--:R-:W-:Y:S02]  /*44e0*/  USHF.R.U32.HI UR41, URZ, UR49, UR41 ;  /* 0x00000031ff297299 */ /* 0x008fe40008011629 */
[----:B------:R-:W-:-:S11]  /*44f0*/  UISETP.NE.AND UP2, UPT, UR4, 0x1, UPT ;  /* 0x000000010400788c */ /* 0x000fd6000bf45270 */
.L_x_94:
[C---:B------:R-:W-:Y:S02]  /*4500*/  LEA R12, R14.reuse, UR21, 0x3 ;  /* 0x000000150e0c7c11 */ /* 0x040fe4000f8e18ff */
[----:B------:R-:W-:Y:S02]  /*4510*/  SHF.L.U32 R9, R13, 0x1f, RZ ;  /* 0x0000001f0d097819 */ /* 0x000fe400000006ff */
[----:B------:R-:W-:Y:S02]  /*4520*/  LEA R10, R14, UR21, 0x4 ;  /* 0x000000150e0a7c11 */ /* 0x000fe4000f8e20ff */
[----:B--2---:R-:W2:Y:S02]  /*4530*/  SYNCS.PHASECHK.TRANS64.TRYWAIT P0, [R12+URZ+0x130], R9 ;  /* 0x000130090c0075a7 */ /* 0x004ea400080011ff */
[----:B--2---:R-:W-:Y:S05]  /*4540*/  @!P0 BRA `(.L_x_84) ;  /* 0x00000080004c8947 */ /* 0x004fea0003800000 */
.L_x_187:
[----:B--2---:R-:W2:Y:S01]  /*4550*/  LDS.128 R8, [R10+0x1a0] ;  /* 0x0001a0000a087984 */ /* 0x004ea20000000c00 */
[----:B------:R-:W-:Y:S01]  /*4560*/  UISETP.GE.AND UP0, UPT, UR42, 0x1, UPT ;  /* 0x000000012a00788c */ /* 0x000fe2000bf06270 */
[----:B------:R-:W-:Y:S01]  /*4570*/  @!PT LDS RZ, [RZ] ;  /* 0x00000000fffff984 */ /* 0x000fe20000000800 */
[----:B------:R-:W-:Y:S01]  /*4580*/  @!PT LDS RZ, [RZ] ;  /* 0x00000000fffff984 */ /* 0x000fe20000000800 */
[----:B------:R-:W-:Y:S01]  /*4590*/  @!PT LDS RZ, [RZ] ;  /* 0x00000000fffff984 */ /* 0x000fe20000000800 */
[----:B------:R-:W-:Y:S01]  /*45a0*/  @!PT LDS RZ, [RZ] ;  /* 0x00000000fffff984 */ /* 0x000fe20000000800 */
[----:B------:R3:W-:Y:S06]  /*45b0*/  MEMBAR.ALL.CTA ;  /* 0x0000000000007992 */ /* 0x0007ec0000008000 */
[----:B---3--:R-:W3:Y:S01]  /*45c0*/  FENCE.VIEW.ASYNC.S ;  /* 0x00000000000073c6 */ /* 0x008ee20000000000 */
[----:B--2---:R-:W-:Y:S11]  /*45d0*/  LOP3.LUT P0, RZ, R10, 0x1, RZ, 0xc0, !PT ;  /* 0x000000010aff7812 */ /* 0x004ff6000780c0ff */
[----:B------:R-:W-:Y:S02]  /*45e0*/  @!UPT UIADD3 URZ, UPT, UPT, URZ, URZ, URZ ;  /* 0x000000fffffff290 */ /* 0x000fe4000fffe0ff */
[----:B---3--:R-:W-:Y:S01]  /*45f0*/  VOTEU.ANY UP1, P0 ;  /* 0x0000000000ff7886 */ /* 0x008fe20000020100 */
[----:B------:R-:W-:Y:S11]  /*4600*/  PLOP3.LUT P0, PT, PT, PT, UP1, 0x80, 0x8 ;  /* 0x000000000008781c */ /* 0x000ff60003f0f018 */
[----:B------:R-:W-:Y:S02]  /*4610*/  @!UPT UIADD3 URZ, UPT, UPT, URZ, URZ, URZ ;  /* 0x000000fffffff290 */ /* 0x000fe4000fffe0ff */
[----:B------:R-:W-:Y:S02]  /*4620*/  @P0 SHF.R.U32.HI R0, RZ, 0x10, R9 ;  /* 0x00000010ff000819 */ /* 0x000fe40000011609 */
[----:B------:R-:W-:Y:S02]  /*4630*/  @P0 MOV R6, R8 ;  /* 0x0000000800060202 */ /* 0x000fe40000000f00 */
[----:B------:R-:W-:Y:S01]  /*4640*/  @P0 R2UR UR4, R0 ;  /* 0x00000000000402ca */ /* 0x000fe200000e0000 */
[----:B------:R-:W-:Y:S01]  /*4650*/  VIADD R0, R12, 0x140 ;  /* 0x000001400c007836 */ /* 0x000fe20000000000 */
[----:B------:R-:W-:Y:S02]  /*4660*/  @P0 LOP3.LUT R8, R9, 0xffff, RZ, 0xc0, !PT ;  /* 0x0000ffff09080812 */ /* 0x000fe400078ec0ff */
[----:B------:R-:W-:Y:S02]  /*4670*/  @P0 R2UR UR6, R6 ;  /* 0x00000000060602ca */ /* 0x000fe400000e0000 */
[----:B------:R-:W-:Y:S02]  /*4680*/  PRMT R0, RZ, 0x654, R0 ;  /* 0x00000654ff007816 */ /* 0x000fe40000000000 */
[----:B------:R-:W-:Y:S02]  /*4690*/  @P0 R2UR UR5, R8 ;  /* 0x00000000080502ca */ /* 0x000fe400000e0000 */
[----:B------:R2:W-:Y:S03]  /*46a0*/  SYNCS.ARRIVE.TRANS64.RED.A1T0 RZ, [R0+URZ], RZ ;  /* 0x000000ff00ff79a7 */ /* 0x0005e600081004ff */
[----:B------:R-:W-:Y:S04]  /*46b0*/  @UP1 UMOV UR29, UR4 ;  /* 0x00000004001d1c82 */ /* 0x000fe80008000000 */
[----:B------:R-:W-:Y:S04]  /*46c0*/  @UP1 UMOV UR14, UR6 ;  /* 0x00000006000e1c82 */ /* 0x000fe80008000000 */
[----:B------:R-:W-:Y:S01]  /*46d0*/  @UP1 UMOV UR13, UR5 ;  /* 0x00000005000d1c82 */ /* 0x000fe20008000000 */
[----:B------:R-:W-:Y:S05]  /*46e0*/  BRA.U !UP0, `(.L_x_85) ;  /* 0x0000000108a47547 */ /* 0x000fea000b800000 */
[----:B------:R-:W-:Y:S02]  /*46f0*/  UIMAD.WIDE.U32 UR18, UR13, UR47, URZ ;  /* 0x0000002f0d1272a5 */ /* 0x000fe4000f8e00ff */
[----:B------:R-:W-:Y:S02]  /*4700*/  UIMAD.WIDE.U32 UR26, UR14, UR44, URZ ;  /* 0x0000002c0e1a72a5 */ /* 0x000fe4000f8e00ff */
[----:B------:R-:W-:Y:S02]  /*4710*/  USEL UR4, UR30, UR41, !UP5 ;  /* 0x000000291e047287 */ /* 0x000fe4000e800000 */
[----:B------:R-:W-:Y:S02]  /*4720*/  USEL UR7, UR31, UR43, !UP6 ;  /* 0x0000002b1f077287 */ /* 0x000fe4000f000000 */
[----:B-1----:R-:W-:Y:S02]  /*4730*/  UIMAD.WIDE.U32 UR8, UR4, UR22, URZ ;  /* 0x00000016040872a5 */ /* 0x002fe4000f8e00ff */
[----:B------:R-:W-:Y:S01]  /*4740*/  UIMAD.WIDE.U32 UR10, UR7, UR22, URZ ;  /* 0x00000016070a72a5 */ /* 0x000fe2000f8e00ff */
[----:B------:R-:W-:Y:S02]  /*4750*/  UMOV UR5, UR19 ;  /* 0x0000001300057c82 */ /* 0x000fe40008000000 */
[----:B------:R-:W-:Y:S03]  /*4760*/  USHF.R.U32.HI UR6, URZ, UR49, UR5 ;  /* 0x00000031ff067299 */ /* 0x000fe60008011605 */
[----:B------:R-:W-:Y:S01]  /*4770*/  UMOV UR5, UR27 ;  /* 0x0000001b00057c82 */ /* 0x000fe20008000000 */
[----:B------:R-:W-:Y:S02]  /*4780*/  USEL UR6, UR13, UR6, !UP5 ;  /* 0x000000060d067287 */ /* 0x000fe4000e800000 */
[----:B------:R-:W-:Y:S03]  /*4790*/  USHF.R.U32.HI UR12, URZ, UR45, UR5 ;  /* 0x0000002dff0c7299 */ /* 0x000fe60008011605 */
[----:B------:R-:W-:Y:S02]  /*47a0*/  UMOV UR5, UR9 ;  /* 0x0000000900057c82 */ /* 0x000fe40008000000 */
[----:B------:R-:W-:Y:S03]  /*47b0*/  @UP4 USHF.R.U32.HI UR4, URZ, UR23, UR5 ;  /* 0x00000017ff044299 */ /* 0x000fe60008011605 */
[----:B------:R-:W-:Y:S01]  /*47c0*/  UMOV UR5, UR11 ;  /* 0x0000000b00057c82 */ /* 0x000fe20008000000 */
[----:B------:R-:W-:Y:S02]  /*47d0*/  UIMAD UR4, UR42, UR4, URZ ;  /* 0x000000042a0472a4 */ /* 0x000fe4000f8e02ff */
[----:B------:R-:W-:Y:S02]  /*47e0*/  @UP4 USHF.R.U32.HI UR7, URZ, UR23, UR5 ;  /* 0x00000017ff074299 */ /* 0x000fe40008011605 */
[----:B------:R-:W-:Y:S02]  /*47f0*/  UIMAD.WIDE.U32 UR10, UR6, UR22, URZ ;  /* 0x00000016060a72a5 */ /* 0x000fe4000f8e00ff */
[----:B------:R-:W-:Y:S02]  /*4800*/  USEL UR5, UR14, UR12, !UP6 ;  /* 0x0000000c0e057287 */ /* 0x000fe4000f000000 */
[----:B------:R-:W-:Y:S02]  /*4810*/  UIMAD UR8, UR42, UR7, URZ ;  /* 0x000000072a0872a4 */ /* 0x000fe4000f8e02ff */
[----:B------:R-:W-:Y:S03]  /*4820*/  UISETP.GE.AND UP0, UPT, UR6, UR4, UPT ;  /* 0x000000040600728c */ /* 0x000fe6000bf06270 */
[----:B------:R-:W-:Y:S01]  /*4830*/  UMOV UR4, UR11 ;  /* 0x0000000b00047c82 */ /* 0x000fe20008000000 */
[----:B------:R-:W-:Y:S02]  /*4840*/  UISETP.GE.OR UP0, UPT, UR5, UR8, UP0 ;  /* 0x000000080500728c */ /* 0x000fe40008706670 */
[----:B------:R-:W-:Y:S02]  /*4850*/  USHF.R.U32.HI UR4, URZ, UR23, UR4 ;  /* 0x00000017ff047299 */ /* 0x000fe40008011604 */
[----:B------:R-:W-:Y:S02]  /*4860*/  UIMAD.WIDE.U32 UR8, UR5, UR22, URZ ;  /* 0x00000016050872a5 */ /* 0x000fe4000f8e00ff */
[----:B------:R-:W-:Y:S04]  /*4870*/  USEL UR10, UR6, UR4, !UP4 ;  /* 0x00000004060a7287 */ /* 0x000fe8000e000000 */
[----:B------:R-:W-:Y:S01]  /*4880*/  UIADD3 UR11, UPT, UPT, -UR10, URZ, URZ ;  /* 0x000000ff0a0b7290 */ /* 0x000fe2000fffe1ff */
[----:B------:R-:W-:Y:S02]  /*4890*/  @!UP0 UMOV UR4, UR9 ;  /* 0x0000000900048c82 */ /* 0x000fe40008000000 */
[----:B------:R-:W-:Y:S02]  /*48a0*/  @!UP0 USHF.R.U32.HI UR4, URZ, UR23, UR4 ;  /* 0x00000017ff048299 */ /* 0x000fe40008011604 */
[----:B------:R-:W-:Y:S02]  /*48b0*/  UIMAD UR8, UR42, UR11, UR6 ;  /* 0x0000000b2a0872a4 */ /* 0x000fe4000f8e0206 */
[----:B------:R-:W-:Y:S04]  /*48c0*/  @!UP0 USEL UR4, UR5, UR4, !UP4 ;  /* 0x0000000405048287 */ /* 0x000fe8000e000000 */
[----:B------:R-:W-:Y:S02]  /*48d0*/  @!UP0 UIMAD UR8, UR7, UR8, UR4 ;  /* 0x00000008070882a4 */ /* 0x000fe4000f8e0204 */
[----:B------:R-:W-:Y:S02]  /*48e0*/  @!UP0 UIADD3 UR9, UPT, UPT, UR10, -UR4, URZ ;  /* 0x800000040a098290 */ /* 0x000fe4000fffe0ff */
[----:B------:R-:W-:Y:S02]  /*48f0*/  UIADD3 UR4, UPT, UPT, -UR5, URZ, URZ ;  /* 0x000000ff05047290 */ /* 0x000fe4000fffe1ff */
[----:B------:R-:W-:Y:S02]  /*4900*/  UIADD3 UR7, UPT, UPT, -UR6, URZ, URZ ;  /* 0x000000ff06077290 */ /* 0x000fe4000fffe1ff */
[----:B------:R-:W-:Y:S02]  /*4910*/  @!UP0 UIMAD UR6, UR9, UR42, UR5 ;  /* 0x0000002a090682a4 */ /* 0x000fe4000f8e0205 */
[----:B------:R-:W-:Y:S02]  /*4920*/  UIMAD UR14, UR15, UR4, UR14 ;  /* 0x000000040f0e72a4 */ /* 0x000fe4000f8e020e */
[----:B------:R-:W-:Y:S01]  /*4930*/  UIMAD UR13, UR46, UR7, UR13 ;  /* 0x000000072e0d72a4 */ /* 0x000fe2000f8e020d */
[----:B------:R-:W-:Y:S02]  /*4940*/  @!UP0 UMOV UR5, UR8 ;  /* 0x0000000800058c82 */ /* 0x000fe40008000000 */
[----:B------:R-:W-:Y:S02]  /*4950*/  UIMAD UR14, UR5, UR15, UR14 ;  /* 0x0000000f050e72a4 */ /* 0x000fe4000f8e020e */
[----:B------:R-:W-:Y:S11]  /*4960*/  UIMAD UR13, UR6, UR46, UR13 ;  /* 0x0000002e060d72a4 */ /* 0x000ff6000f8e020d */
[----:B------:R-:W-:Y:S01]  /*4970*/  @!UPT UIADD3 URZ, UPT, UPT, URZ, URZ, URZ ;  /* 0x000000fffffff290 */ /* 0x000fe2000fffe0ff */
.L_x_85:
[----:B------:R-:W3:Y:S01]  /*4980*/  @!UP2 LDCU.128 UR8, c[0x0][0xb10] ;  /* 0x00016200ff08a7ac */ /* 0x000ee20008000c00 */
[C---:B------:R-:W-:Y:S02]  /*4990*/  ISETP.NE.U32.AND P1, PT, R4.reuse, RZ, PT ;  /* 0x000000ff0400720c */ /* 0x040fe40003f25070 */
[----:B------:R-:W-:Y:S02]  /*49a0*/  ISETP.NE.U32.AND P0, PT, R4, RZ, PT ;  /* 0x000000ff0400720c */ /* 0x000fe40003f05070 */
[C---:B------:R-:W-:Y:S02]  /*49b0*/  ISETP.NE.AND.EX P1, PT, R5.reuse, RZ, PT, P1 ;  /* 0x000000ff0500720c */ /* 0x040fe40003f25310 */
[----:B------:R-:W-:Y:S01]  /*49c0*/  ISETP.NE.AND.EX P0, PT, R5, RZ, PT, P0 ;  /* 0x000000ff0500720c */ /* 0x000fe20003f05300 */
[----:B------:R-:W4:Y:S01]  /*49d0*/  @!UP2 LDCU UR5, c[0x0][0xb0c] ;  /* 0x00016180ff05a7ac */ /* 0x000f220008000800 */
[----:B------:R-:W-:Y:S01]  /*49e0*/  SHF.L.U32 R9, R15, 0x1f, RZ ;  /* 0x0000001f0f097819 */ /* 0x000fe200000006ff */
[----:B------:R-:W-:Y:S02]  /*49f0*/  USHF.L.U32 UR35, UR16, 0x7, URZ ;  /* 0x0000000710237899 */ /* 0x000fe400080006ff */
[----:B------:R-:W-:Y:S02]  /*4a00*/  USHF.L.U32 UR34, UR20, 0x8, URZ ;  /* 0x0000000814227899 */ /* 0x000fe400080006ff */
[----:B---3--:R-:W-:Y:S07]  /*4a10*/  UIMAD.WIDE.U32 UR6, UR14, UR8, URZ ;  /* 0x000000080e0672a5 */ /* 0x008fee000f8e00ff */
[----:B------:R-:W-:Y:S01]  /*4a20*/  @!UP2 UMOV UR4, UR7 ;  /* 0x000000070004ac82 */ /* 0x000fe20008000000 */
[----:B----4-:R-:W-:Y:S02]  /*4a30*/  @!UP2 UISETP.NE.AND UP0, UPT, UR5, 0x1, UPT ;  /* 0x000000010500a88c */ /* 0x010fe4000bf05270 */
[----:B------:R-:W-:Y:S02]  /*4a40*/  @!UP2 USHF.R.U32.HI UR4, URZ, UR9, UR4 ;  /* 0x00000009ff04a299 */ /* 0x000fe40008011604 */
[----:B------:R-:W-:Y:S02]  /*4a50*/  UIMAD.WIDE.U32 UR6, UR13, UR11, URZ ;  /* 0x0000000b0d0672a5 */ /* 0x000fe4000f8e00ff */
[----:B------:R-:W-:Y:S02]  /*4a60*/  @!UP2 USEL UR8, UR14, UR4, !UP0 ;  /* 0x000000040e08a287 */ /* 0x000fe4000c000000 */
[----:B------:R-:W-:Y:S03]  /*4a70*/  @!UP2 UISETP.NE.AND UP0, UPT, UR10, 0x1, UPT ;  /* 0x000000010a00a88c */ /* 0x000fe6000bf05270 */
[----:B------:R-:W-:Y:S02]  /*4a80*/  @!UP2 UMOV UR6, UR7 ;  /* 0x000000070006ac82 */ /* 0x000fe40008000000 */
[----:B------:R-:W3:Y:S02]  /*4a90*/  @!UP2 LDCU UR4, c[0x0][0xb20] ;  /* 0x00016400ff04a7ac */ /* 0x000ee40008000800 */
[----:B---3--:R-:W-:Y:S04]  /*4aa0*/  @!UP2 USHF.R.U32.HI UR6, URZ, UR4, UR6 ;  /* 0x00000004ff06a299 */ /* 0x008fe80008011606 */
[----:B------:R-:W-:Y:S04]  /*4ab0*/  @!UP2 USEL UR6, UR13, UR6, !UP0 ;  /* 0x000000060d06a287 */ /* 0x000fe8000c000000 */
[----:B------:R-:W-:Y:S02]  /*4ac0*/  @!UP2 UIADD3 UR4, UPT, UPT, -UR8, UR6, URZ ;  /* 0x000000060804a290 */ /* 0x000fe4000fffe1ff */
[----:B------:R-:W-:Y:S02]  /*4ad0*/  @!UP2 UIADD3 UR6, UPT, UPT, UR8, -UR6, URZ ;  /* 0x800000060806a290 */ /* 0x000fe4000fffe0ff */
[----:B------:R-:W-:Y:S02]  /*4ae0*/  @!UP2 UIMAD UR14, UR4, UR5, UR14 ;  /* 0x00000005040ea2a4 */ /* 0x000fe4000f8e020e */
[----:B------:R-:W-:Y:S01]  /*4af0*/  @!UP2 UIMAD UR13, UR6, UR10, UR13 ;  /* 0x0000000a060da2a4 */ /* 0x000fe2000f8e020d */
[----:B------:R-:W-:Y:S11]  /*4b00*/  BRA.U UP3, `(.L_x_86) ;  /* 0x0000000103107547 */ /* 0x000ff6000b800000 */
[----:B--2---:R-:W-:Y:S04]  /*4b10*/  MOV R0, UR48 ;  /* 0x0000003000007c02 */ /* 0x004fe80008000f00 */
[----:B------:R-:W-:Y:S04]  /*4b20*/  SHF.L.U32 R11, R0, 0x1f, RZ ;  /* 0x0000001f000b7819 */ /* 0x000fe800000006ff */
[----:B------:R-:W2:Y:S02]  /*4b30*/  SYNCS.PHASECHK.TRANS64.TRYWAIT P2, [UR21+0x128], R11 ;  /* 0x0001280bff0075a7 */ /* 0x000ea40008041115 */
[----:B--2---:R-:W-:Y:S05]  /*4b40*/  @!P2 BRA `(.L_x_87) ;  /* 0x0000007800e0a947 */ /* 0x004fea0003800000 */
.L_x_86:
[----:B------:R-:W-:Y:S05]  /*4b50*/  @!P1 BRA `(.L_x_88) ;  /* 0x0000000000309947 */ /* 0x000fea0003800000 */
[----:B------:R-:W-:Y:S01]  /*4b60*/  ISETP.NE.U32.AND P1, PT, R2, RZ, PT ;  /* 0x000000ff0200720c */ /* 0x000fe20003f25070 */
[----:B------:R-:W3:Y:S01]  /*4b70*/  LDCU.64 UR4, c[0x0][0x358] ;  /* 0x00006b00ff0477ac */ /* 0x000ee20008000a00 */
[----:B------:R-:W-:Y:S02]  /*4b80*/  IMAD.MOV.U32 R158, RZ, RZ, 0x1 ;  /* 0x00000001ff9e7424 */ /* 0x000fe400078e00ff */
[----:B------:R-:W-:Y:S11]  /*4b90*/  ISETP.NE.AND.EX P1, PT, R3, RZ, PT, P1 ;  /* 0x000000ff0300720c */ /* 0x000ff60003f25310 */
[----:B------:R-:W-:Y:S02]  /*4ba0*/  @!UPT UIADD3 URZ, UPT, UPT, URZ, URZ, URZ ;  /* 0x000000fffffff290 */ /* 0x000fe4000fffe0ff */
[----:B--2---:R-:W2:Y:S01]  /*4bb0*/  @P1 LDC.64 R10, c[0x0][0x888] ;  /* 0x00022200ff0a1b82 */ /* 0x004ea20000000a00 */
[----:B------:R-:W-:Y:S04]  /*4bc0*/  @P1 IMAD R0, R4, UR36, RZ ;  /* 0x0000002404001c24 */ /* 0x000fe8000f8e02ff */
[----:B--2---:R-:W-:Y:S04]  /*4bd0*/  @P1 IMAD.WIDE R10, R0, 0x4, R10 ;  /* 0x00000004000a1825 */ /* 0x004fe800078e020a */
[----:B------:R-:W-:Y:S01]  /*4be0*/  HFMA2 R0, -RZ, RZ, 0, 5.9604644775390625e-08 ;  /* 0x00000001ff007431 */ /* 0x000fe200000001ff */
[----:B---3-5:R3:W5:Y:S04]  /*4bf0*/  @P1 LDG.E R73, desc[UR4][R10.64] ;  /* 0x000000040a491981 */ /* 0x028768000c1e1900 */
[----:B------:R-:W-:Y:S01]  /*4c00*/  @!P1 PRMT R158, R0, 0x7610, R158 ;  /* 0x00007610009e9816 */ /* 0x000fe2000000009e */
[----:B---3--:R-:W4:Y:S06]  /*4c10*/  @!P1 LDC R73, c[0x0][0x880] ;  /* 0x00022000ff499b82 */ /* 0x008f2c0000000800 */
.L_x_88:
[----:B----45:R-:W-:Y:S01]  /*4c20*/  @!P0 FSETP.EQ.AND P1, PT, R73, RZ, PT ;  /* 0x000000ff4900820b */ /* 0x030fe20003f22000 */
[----:B------:R-:W-:Y:S01]  /*4c30*/  @!UPT UIADD3 URZ, UPT, UPT, URZ, URZ, URZ ;  /* 0x000000fffffff290 */ /* 0x000fe2000fffe0ff */
[----:B------:R-:W-:Y:S11]  /*4c40*/  @!P0 BRA `(.L_x_89) ;  /* 0x0000000000188947 */ /* 0x000ff60003800000 */
[----:B------:R-:W-:Y:S02]  /*4c50*/  LOP3.LUT P0, RZ, R158, 0xff, RZ, 0xc0, !PT ;  /* 0x000000ff9eff7812 */ /* 0x000fe4000780c0ff */
[----:B------:R-:W-:Y:S04]  /*4c60*/  ISETP.NE.U32.AND P1, PT, R2, RZ, PT ;  /* 0x000000ff0200720c */ /* 0x000fe80003f25070 */
[----:B------:R-:W-:Y:S04]  /*4c70*/  ISETP.NE.AND.EX P1, PT, R3, RZ, PT, P1 ;  /* 0x000000ff0300720c */ /* 0x000fe80003f25310 */
[----:B------:R-:W-:Y:S03]  /*4c80*/  PLOP3.LUT P1, PT, P1, PT, PT, 0x8, 0x80 ;  /* 0x000000000080781c */ /* 0x000fe60000f2e170 */
[----:B------:R-:W-:Y:S11]  /*4c90*/  @P0 FSETP.EQ.AND P1, PT, R73, RZ, PT ;  /* 0x000000ff4900020b */ /* 0x000ff60003f22000 */
[----:B------:R-:W-:Y:S02]  /*4ca0*/  @!UPT UIADD3 URZ, UPT, UPT, URZ, URZ, URZ ;  /* 0x000000fffffff290 */ /* 0x000fe4000fffe0ff */
.L_x_89:
[----:B------:R-:W3:Y:S01]  /*4cb0*/  SYNCS.PHASECHK.TRANS64.TRYWAIT P2, [UR21+0x100], R9 ;  /* 0x00010009ff0075a7 */ /* 0x000ee20008041115 */
[----:B------:R-:W-:Y:S04]  /*4cc0*/  ELECT P0, URZ, PT ;  /* 0x0000000000ff782f */ /* 0x000fe80003800000 */
[----:B------:R-:W-:Y:S11]  /*4cd0*/  PLOP3.LUT P1, PT, P1, P0, PT, 0xf2, 0x2f ;  /* 0x00000000002f781c */ /* 0x000ff60000f21e72 */
[----:B------:R-:W-:Y:S02]  /*4ce0*/  @!UPT UIADD3 URZ, UPT, UPT, URZ, URZ, URZ ;  /* 0x000000fffffff290 */ /* 0x000fe4000fffe0ff */
[----:B------:R-:W-:Y:S05]  /*4cf0*/  @!P1 IADD3 R8, P0, PT, R16, 0x580, RZ ;  /* 0x0000058010089810 */ /* 0x000fea0007f1e0ff */
[----:B------:R-:W-:Y:S01]  /*4d00*/  @!P1 IMAD.X R6, RZ, RZ, R17, P0 ;  /* 0x000000ffff069224 */ /* 0x000fe200000e0611 */
[----:B---3--:R-:W-:Y:S07]  /*4d10*/  @!P2 BRA `(.L_x_90) ;  /* 0x000000780084a947 */ /* 0x008fee0003800000 */
.L_x_190:
[----:B------:R-:W-:Y:S01]  /*4d20*/  @!P1 R2UR UR5, R8 ;  /* 0x00000000080592ca */ /* 0x000fe200000e0000 */
[----:B------:R-:W-:Y:S01]  /*4d30*/  VOTEU.ALL UP0, P1 ;  /* 0x0000000000ff7886 */ /* 0x000fe20000800000 */
[----:B------:R-:W-:Y:S01]  /*4d40*/  @!P1 R2UR UR4, R6 ;  /* 0x00000000060492ca */ /* 0x000fe200000e0000 */
[----:B--2---:R-:W-:Y:S01]  /*4d50*/  @!P1 IMAD.MOV.U32 R0, RZ, RZ, 0x2000 ;  /* 0x00002000ff009424 */ /* 0x004fe200078e00ff */
[----:B------:R-:W-:Y:S01]  /*4d60*/  UMOV UR6, 0x0 ;  /* 0x0000000000067882 */ /* 0x000fe20000000000 */
[----:B------:R-:W-:Y:S01]  /*4d70*/  UMOV UR7, 0x10000000 ;  /* 0x1000000000077882 */ /* 0x000fe20000000000 */
[----:B------:R-:W-:Y:S01]  /*4d80*/  @!UP0 UIADD3 UR32, UPT, UPT, UR21, 0x200, URZ ;  /* 0x0000020015208890 */ /* 0x000fe2000fffe0ff */
[----:B------:R-:W-:Y:S01]  /*4d90*/  @!P1 IADD3 R8, P0, PT, R16, 0x580, RZ ;  /* 0x0000058010089810 */ /* 0x000fe20007f1e0ff */
[----:B------:R-:W-:Y:S04]  /*4da0*/  VOTEU.ALL UP0, P1 ;  /* 0x0000000000ff7886 */ /* 0x000fe80000800000 */
[----:B------:R-:W-:Y:S02]  /*4db0*/  @!P1 IMAD.X R6, RZ, RZ, R17, P0 ;  /* 0x000000ffff069224 */ /* 0x000fe400000e0611 */
[----:B------:R-:W-:Y:S02]  /*4dc0*/  IMAD.U32 R10, RZ, RZ, UR5 ;  /* 0x00000005ff0a7e24 */ /* 0x000fe4000f8e00ff */
[----:B------:R-:W-:Y:S03]  /*4dd0*/  IMAD.U32 R11, RZ, RZ, UR4 ;  /* 0x00000004ff0b7e24 */ /* 0x000fe6000f8e00ff */
[----:B------:R-:W-:Y:S02]  /*4de0*/  @!P1 R2UR UR4, R10 ;  /* 0x000000000a0492ca */ /* 0x000fe400000e0000 */
[----:B------:R-:W-:Y:S11]  /*4df0*/  @!P1 R2UR UR5, R11 ;  /* 0x000000000b0592ca */ /* 0x000ff600000e0000 */
[----:B------:R-:W-:Y:S02]  /*4e00*/  @!UPT UIADD3 URZ, UPT, UPT, URZ, URZ, URZ ;  /* 0x000000fffffff290 */ /* 0x000fe4000fffe0ff */
[----:B------:R2:W-:Y:S01]  /*4e10*/  @!UP0 UTMALDG.3D [UR32], [UR4], desc[UR6] ;  /* 0x00000620040085b4 */ /* 0x0005e20008011000 */
[----:B------:R2:W-:Y:S01]  /*4e20*/  @!P1 SYNCS.ARRIVE.TRANS64.RED.A0TR RZ, [UR21+0xe0], R0 ;  /* 0x0000e000ffff99a7 */ /* 0x0005e20008300415 */
[----:B------:R-:W-:Y:S01]  /*4e30*/  SYNCS.ARRIVE.TRANS64.RED.A1T0 RZ, [UR40], RZ ;  /* 0x000000ffffff79a7 */ /* 0x000fe20008100428 */
[----:B------:R-:W3:Y:S02]  /*4e40*/  SYNCS.PHASECHK.TRANS64.TRYWAIT P2, [UR21+0x108], R9 ;  /* 0x00010809ff0075a7 */ /* 0x000ee40008041115 */
[----:B--23--:R-:W-:Y:S05]  /*4e50*/  @!P2 BRA `(.L_x_91) ;  /* 0x00000078004ca947 */ /* 0x00cfea0003800000 */
.L_x_192:
        /* <DEDUP_REMOVED lines=8> */
[----:B------:R-:W-:Y:S01]  /*4ee0*/  @!UP0 UIADD3 UR24, UPT, UPT, UR21, 0x2200, URZ ;  /* 0x0000220015188890 */ /* 0x000fe2000fffe0ff */
[----:B------:R-:W-:Y:S01]  /*4ef0*/  VOTEU.ALL UP0, P1 ;  /* 0x0000000000ff7886 */ /* 0x000fe20000800000 */
[----:B------:R-:W-:Y:S01]  /*4f00*/  UMOV UR27, UR35 ;  /* 0x00000023001b7c82 */ /* 0x000fe20008000000 */
[----:B------:R-:W-:Y:S02]  /*4f10*/  UMOV UR28, UR36 ;  /* 0x00000024001c7c82 */ /* 0x000fe40008000000 */
[----:B------:R-:W-:Y:S02]  /*4f20*/  IMAD.U32 R10, RZ, RZ, UR5 ;  /* 0x00000005ff0a7e24 */ /* 0x000fe4000f8e00ff */
[----:B------:R-:W-:Y:S02]  /*4f30*/  IMAD.U32 R11, RZ, RZ, UR4 ;  /* 0x00000004ff0b7e24 */ /* 0x000fe4000f8e00ff */
[----:B------:R-:W-:Y:S01]  /*4f40*/  @!P1 IMAD.X R6, RZ, RZ, R17, P0 ;  /* 0x000000ffff069224 */ /* 0x000fe200000e0611 */
        /* <DEDUP_REMOVED lines=8> */
.L_x_194:
[----:B------:R-:W-:Y:S01]  /*4fd0*/  @!P1 R2UR UR5, R8 ;  /* 0x00000000080592ca */ /* 0x000fe200000e0000 */
[----:B------:R-:W-:Y:S01]  /*4fe0*/  VOTEU.ALL UP0, P1 ;  /* 0x0000000000ff7886 */ /* 0x000fe20000800000 */
[----:B------:R-:W-:Y:S01]  /*4ff0*/  @!P1 R2UR UR4, R6 ;  /* 0x00000000060492ca */ /* 0x000fe200000e0000 */
[----:B--2---:R-:W-:Y:S01]  /*5000*/  @!P1 IMAD.MOV.U32 R0, RZ, RZ, 0x2000 ;  /* 0x00002000ff009424 */ /* 0x004fe200078e00ff */
[----:B------:R-:W-:Y:S01]  /*5010*/  UMOV UR6, 0x0 ;  /* 0x0000000000067882 */ /* 0x000fe20000000000 */
[----:B------:R-:W-:Y:S01]  /*5020*/  UMOV UR7, 0x10000000 ;  /* 0x1000000000077882 */ /* 0x000fe20000000000 */
[----:B------:R-:W-:Y:S01]  /*5030*/  @!UP0 UIADD3 UR18, UPT, UPT, UR34, 0x80, URZ ;  /* 0x0000008022128890 */ /* 0x000fe2000fffe0ff */
[----:B------:R-:W-:Y:S01]  /*5040*/  VIADD R14, R14, 0x1 ;  /* 0x000000010e0e7836 */ /* 0x000fe20000000000 */
[----:B------:R-:W-:Y:S01]  /*5050*/  @!UP0 UIADD3 UR16, UPT, UPT, UR21, 0x4200, URZ ;  /* 0x0000420015108890 */ /* 0x000fe2000fffe0ff */
[----:B------:R-:W-:Y:S01]  /*5060*/  VOTEU.ALL UP0, P1 ;  /* 0x0000000000ff7886 */ /* 0x000fe20000800000 */
[----:B------:R-:W-:Y:S01]  /*5070*/  UMOV UR19, UR35 ;  /* 0x0000002300137c82 */ /* 0x000fe20008000000 */
[----:B------:R-:W-:Y:S02]  /*5080*/  UMOV UR20, UR36 ;  /* 0x0000002400147c82 */ /* 0x000fe40008000000 */
        /* <DEDUP_REMOVED lines=10> */
.L_x_196:
[----:B------:R-:W-:Y:S01]  /*5130*/  @!P1 IADD3 R6, P0, PT, R16, 0x580, RZ ;  /* 0x0000058010069810 */ /* 0x000fe20007f1e0ff */
[----:B------:R-:W-:Y:S01]  /*5140*/  VOTEU.ALL UP0, P1 ;  /* 0x0000000000ff7886 */ /* 0x000fe20000800000 */
[----:B------:R-:W-:Y:S01]  /*5150*/  UMOV UR6, 0x0 ;  /* 0x0000000000067882 */ /* 0x000fe20000000000 */
[----:B------:R-:W-:Y:S01]  /*5160*/  UMOV UR7, 0x10000000 ;  /* 0x1000000000077882 */ /* 0x000fe20000000000 */
[----:B------:R-:W-:Y:S01]  /*5170*/  @!P1 R2UR UR5, R6 ;  /* 0x00000000060592ca */ /* 0x000fe200000e0000 */
[----:B--2---:R-:W-:Y:S01]  /*5180*/  @!P1 IMAD.X R0, RZ, RZ, R17, P0 ;  /* 0x000000ffff009224 */ /* 0x004fe200000e0611 */
[----:B------:R-:W-:Y:S01]  /*5190*/  @!UP0 UIADD3 UR10, UPT, UPT, UR34, 0xc0, URZ ;  /* 0x000000c0220a8890 */ /* 0x000fe2000fffe0ff */
[----:B------:R-:W-:Y:S01]  /*51a0*/  R2UR UR16, R160 ;  /* 0x00000000a01072ca */ /* 0x000fe200000e0000 */
[----:B------:R-:W-:Y:S01]  /*51b0*/  @!UP0 UIADD3 UR8, UPT, UPT, UR21, 0x6200, URZ ;  /* 0x0000620015088890 */ /* 0x000fe2000fffe0ff */
[----:B------:R-:W-:Y:S01]  /*51c0*/  ISETP.NE.AND P0, PT, R14, 0x2, PT ;  /* 0x000000020e00780c */ /* 0x000fe20003f05270 */
[----:B------:R-:W-:Y:S01]  /*51d0*/  @!UP0 UIADD3 UR9, UPT, UPT, UR21, 0xf8, URZ ;  /* 0x000000f815098890 */ /* 0x000fe2000fffe0ff */
[----:B------:R-:W-:Y:S01]  /*51e0*/  @!P1 R2UR UR4, R0 ;  /* 0x00000000000492ca */ /* 0x000fe200000e0000 */
[----:B------:R-:W-:Y:S01]  /*51f0*/  VOTEU.ALL UP0, P1 ;  /* 0x0000000000ff7886 */ /* 0x000fe20000800000 */
[----:B------:R-:W-:Y:S01]  /*5200*/  UMOV UR11, UR35 ;  /* 0x00000023000b7c82 */ /* 0x000fe20008000000 */
[----:B------:R-:W-:Y:S01]  /*5210*/  UMOV UR12, UR36 ;  /* 0x00000024000c7c82 */ /* 0x000fe20008000000 */
[----:B------:R-:W-:Y:S01]  /*5220*/  SEL R0, RZ, 0x1, P0 ;  /* 0x00000001ff007807 */ /* 0x000fe20000000000 */
[----:B------:R-:W-:Y:S01]  /*5230*/  UIADD3 UR20, UPT, UPT, UR13, UR59, URZ ;  /* 0x0000003b0d147290 */ /* 0x000fe2000fffe0ff */
[----:B------:R-:W-:Y:S01]  /*5240*/  IMAD.U32 R8, RZ, RZ, UR5 ;  /* 0x00000005ff087e24 */ /* 0x000fe2000f8e00ff */
[----:B------:R-:W-:Y:S01]  /*5250*/  LOP3.LUT R15, R15, 0x1, RZ, 0x3c, !PT ;  /* 0x000000010f0f7812 */ /* 0x000fe200078e3cff */
[----:B------:R-:W-:Y:S01]  /*5260*/  UPLOP3.LUT UP3, UPT, UPT, UPT, UPT, 0x80, 0x8 ;  /* 0x000000000008789c */ /* 0x000fe20003f6f070 */
[----:B------:R-:W-:Y:S01]  /*5270*/  LOP3.LUT R13, R13, R0, RZ, 0x3c, !PT ;  /* 0x000000000d0d7212 */ /* 0x000fe200078e3cff */
[----:B------:R-:W-:Y:S01]  /*5280*/  UIADD3 UR16, UPT, UPT, UR14, UR16, URZ ;  /* 0x000000100e107290 */ /* 0x000fe2000fffe0ff */
[----:B------:R-:W-:Y:S01]  /*5290*/  SEL R14, R14, RZ, P0 ;  /* 0x000000ff0e0e7207 */ /* 0x000fe20000000000 */
[----:B------:R-:W-:Y:S01]  /*52a0*/  UMOV UR36, UR29 ;  /* 0x0000001d00247c82 */ /* 0x000fe20008000000 */
[----:B------:R-:W-:Y:S01]  /*52b0*/  IMAD.U32 R9, RZ, RZ, UR4 ;  /* 0x00000004ff097e24 */ /* 0x000fe2000f8e00ff */
[----:B------:R-:W-:Y:S04]  /*52c0*/  @!P1 R2UR UR4, R8 ;  /* 0x00000000080492ca */ /* 0x000fe800000e0000 */
[----:B------:R-:W-:Y:S11]  /*52d0*/  @!P1 R2UR UR5, R9 ;  /* 0x00000000090592ca */ /* 0x000ff600000e0000 */
[----:B------:R-:W-:Y:S02]  /*52e0*/  @!UPT UIADD3 URZ, UPT, UPT, URZ, URZ, URZ ;  /* 0x000000fffffff290 */ /* 0x000fe4000fffe0ff */
[----:B------:R2:W-:Y:S01]  /*52f0*/  @!UP0 UTMALDG.3D [UR8], [UR4], desc[UR6] ;  /* 0x00000608040085b4 */ /* 0x0005e20008011000 */
[----:B------:R2:W-:Y:S01]  /*5300*/  @!P1 SYNCS.ARRIVE.TRANS64.RED.A0TR RZ, [UR21+0xf8], R7 ;  /* 0x0000f807ffff99a7 */ /* 0x0005e20008300415 */
[----:B------:R-:W-:Y:S01]  /*5310*/  SYNCS.ARRIVE.TRANS64.RED.A1T0 RZ, [UR37], RZ ;  /* 0x000000ffffff79a7 */ /* 0x000fe20008100425 */
[----:B------:R-:W-:Y:S05]  /*5320*/  BRA.U UP1, `(.L_x_94) ;  /* 0xfffffff101747547 */ /* 0x000fea000b83ffff */
[----:B------:R-:W-:-:S04]  /*5330*/  SHF.L.U32 R3, R15, 0x1f, RZ ;  /* 0x0000001f0f037819 */ /* 0x000fc800000006ff */
[----:B------:R-:W3:Y:S02]  /*5340*/  SYNCS.PHASECHK.TRANS64.TRYWAIT P0, [UR21+0x100], R3 ;  /* 0x00010003ff0075a7 */ /* 0x000ee40008001115 */
[----:B---3--:R-:W-:Y:S05]  /*5350*/  @!P0 BRA `(.L_x_95) ;  /* 0x0000007400548947 */ /* 0x008fea0003800000 */
.L_x_198:
[----:B------:R-:W4:Y:S02]  /*5360*/  SYNCS.PHASECHK.TRANS64.TRYWAIT P0, [UR21+0x108], R3 ;  /* 0x00010803ff0075a7 */ /* 0x000f240008001115 */
[----:B----4-:R-:W-:Y:S05]  /*5370*/  @!P0 BRA `(.L_x_96) ;  /* 0x0000007400648947 */ /* 0x010fea0003800000 */
.L_x_200:
[----:B------:R-:W4:Y:S02]  /*5380*/  SYNCS.PHASECHK.TRANS64.TRYWAIT P0, [UR21+0x110], R3 ;  /* 0x00011003ff0075a7 */ /* 0x000f240008001115 */
[----:B----4-:R-:W-:Y:S05]  /*5390*/  @!P0 BRA `(.L_x_97) ;  /* 0x0000007400748947 */ /* 0x010fea0003800000 */
.L_x_202:
[----:B---3--:R-:W-:-:S07]  /*53a0*/  MOV R0, UR21 ;  /* 0x0000001500007c02 */ /* 0x008fce0008000f00 */
.L_x_98:
[----:B---3--:R-:W-:-:S04]  /*53b0*/  SHF.L.U32 R3, R15, 0x1f, RZ ;  /* 0x0000001f0f037819 */ /* 0x008fc800000006ff */
[----:B------:R3:W4:Y:S03]  /*53c0*/  SYNCS.PHASECHK.TRANS64.TRYWAIT P0, [R0+URZ+0x118], R3 ;  /* 0x00011803000075a7 */ /* 0x00072600080011ff */
[----:B----4-:R-:W-:Y:S05]  /*53d0*/  @!P0 NANOSLEEP.SYNCS 0x989680 ;  /* 0x009896800000895d */ /* 0x010fea0003900000 */
[----:B------:R-:W4:Y:S02]  /*53e0*/  @!P0 SYNCS.PHASECHK.TRANS64 P0, [R0+URZ+0x118], R3 ;  /* 0x00011803000085a7 */ /* 0x000f2400080010ff */
[----:B-12-4-:R-:W-:Y:S05]  /*53f0*/  @P0 EXIT ;  /* 0x000000000000094d */ /* 0x016fea0003800000 */
[----:B------:R-:W-:Y:S05]  /*5400*/  BRA `(.L_x_98) ;  /* 0xfffffffc00e87947 */ /* 0x000fea000383ffff */
.L_x_83:
[----:B------:R-:W-:-:S06]  /*5410*/  UISETP.GE.AND UP0, UPT, UR17, 0x4, UPT ;  /* 0x000000041100788c */ /* 0x000fcc000bf06270 */
[----:B------:R-:W-:-:S13]  /*5420*/  PLOP3.LUT P0, PT, PT, PT, UP0, 0x80, 0x8 ;  /* 0x000000000008781c */ /* 0x000fda0003f0f008 */
[----:B------:R-:W-:Y:S05]  /*5430*/  @!P0 EXIT ;  /* 0x000000000000894d */ /* 0x000fea0003800000 */
[----:B------:R-:W1:Y:S08]  /*5440*/  S2UR UR4, SR_CgaCtaId ;  /* 0x00000000000479c3 */ /* 0x000e700000008800 */
[----:B------:R-:W-:Y:S01]  /*5450*/  BAR.SYNC.DEFER_BLOCKING 0x6, 0xa0 ;  /* 0x0182800000007b1d */ /* 0x000fe20000010000 */
[C---:B------:R-:W-:Y:S01]  /*5460*/  IMAD.SHL.U32 R4, R170.reuse, 0x40, RZ ;  /* 0x00000040aa047824 */ /* 0x040fe200078e00ff */
[C---:B------:R-:W-:Y:S01]  /*5470*/  LOP3.LUT R174, R170.reuse, 0x60, RZ, 0xc0, !PT ;  /* 0x00000060aaae7812 */ /* 0x040fe200078ec0ff */
[C---:B------:R-:W-:Y:S01]  /*5480*/  IMAD.SHL.U32 R137, R170.reuse, 0x8, RZ ;  /* 0x00000008aa897824 */ /* 0x040fe200078e00ff */
[C---:B------:R-:W-:Y:S01]  /*5490*/  LOP3.LUT R172, R170.reuse, 0x2, RZ, 0xc0, !PT ;  /* 0x00000002aaac7812 */ /* 0x040fe200078ec0ff */
[----:B------:R-:W-:Y:S01]  /*54a0*/  IMAD.U32 R69, R170, 0x10000, RZ ;  /* 0x00010000aa457824 */ /* 0x000fe200078e00ff */
[----:B------:R-:W-:-:S02]  /*54b0*/  UMOV UR44, 0x400 ;  /* 0x00000400002c7882 */ /* 0x000fc40000000000 */
[----:B------:R-:W2:Y:S01]  /*54c0*/  LDC.64 R156, c[0x0][0x8b0] ;  /* 0x00022c00ff9c7b82 */ /* 0x000ea20000000a00 */
[----:B------:R-:W-:Y:S01]  /*54d0*/  LOP3.LUT R6, R4, 0x180, RZ, 0xc0, !PT ;  /* 0x0000018004067812 */ /* 0x000fe200078ec0ff */
[----:B------:R-:W-:Y:S01]  /*54e0*/  HFMA2 R162, -RZ, RZ, 0, 0 ;  /* 0x00000000ffa27431 */ /* 0x000fe200000001ff */
[----:B------:R-:W-:Y:S01]  /*54f0*/  LOP3.LUT R170, R170, 0x4, RZ, 0xc0, !PT ;  /* 0x00000004aaaa7812 */ /* 0x000fe200078ec0ff */
[----:B------:R-:W-:Y:S01]  /*5500*/  IMAD.MOV.U32 R68, RZ, RZ, RZ ;  /* 0x000000ffff447224 */ /* 0x000fe200078e00ff */
[----:B------:R-:W-:Y:S01]  /*5510*/  LOP3.LUT R137, R6, 0x30, R137, 0xf8, !PT ;  /* 0x0000003006897812 */ /* 0x000fe200078ef889 */
[----:B------:R-:W-:Y:S01]  /*5520*/  IMAD.MOV.U32 R168, RZ, RZ, RZ ;  /* 0x000000ffffa87224 */ /* 0x000fe200078e00ff */
[----:B------:R-:W-:Y:S01]  /*5530*/  LOP3.LUT R69, R69, 0x600000, RZ, 0xc0, !PT ;  /* 0x0060000045457812 */ /* 0x000fe200078ec0ff */
[----:B------:R-:W3:Y:S01]  /*5540*/  LDC.64 R138, c[0x0][0x8a8] ;  /* 0x00022a00ff8a7b82 */ /* 0x000ee20000000a00 */
[----:B------:R-:W-:Y:S02]  /*5550*/  LOP3.LUT R137, R137, 0x1e40, R4, 0xf8, !PT ;  /* 0x00001e4089897812 */ /* 0x000fe400078ef804 */
[----:B------:R-:W-:Y:S01]  /*5560*/  CS2R R166, SRZ ;  /* 0x0000000000a67805 */ /* 0x000fe2000001ff00 */
[----:B------:R-:W-:Y:S01]  /*5570*/  IMAD.MOV.U32 R165, RZ, RZ, RZ ;  /* 0x000000ffffa57224 */ /* 0x000fe200078e00ff */
[----:B------:R-:W-:Y:S01]  /*5580*/  IADD3 R169, PT, PT, -R170, 0x2, RZ ;  /* 0x00000002aaa97810 */ /* 0x000fe20007ffe1ff */
[----:B------:R-:W-:Y:S01]  /*5590*/  IMAD.MOV R163, RZ, RZ, -R170 ;  /* 0x000000ffffa37224 */ /* 0x000fe200078e0aaa */
[----:B------:R-:W-:Y:S01]  /*55a0*/  IADD3 R164, PT, PT, -R172, RZ, RZ ;  /* 0x000000ffaca47210 */ /* 0x000fe20007ffe1ff */
[----:B------:R-:W4:Y:S01]  /*55b0*/  LDCU UR57, c[0x0][0x370] ;  /* 0x00006e00ff3977ac */ /* 0x000f220008000800 */
[----:B-1----:R-:W-:Y:S01]  /*55c0*/  ULEA UR44, UR4, UR44, 0x18 ;  /* 0x0000002c042c7291 */ /* 0x002fe2000f8ec0ff */
[----:B------:R-:W1:Y:S03]  /*55d0*/  LDCU.64 UR62, c[0x0][0x348] ;  /* 0x00006900ff3e77ac */ /* 0x000e660008000a00 */
[----:B------:R-:W-:-:S02]  /*55e0*/  UIADD3 UR4, UPT, UPT, UR44, 0x8200, URZ ;  /* 0x000082002c047890 */ /* 0x000fc4000fffe0ff */
[----:B------:R-:W-:Y:S01]  /*55f0*/  VIADD R171, R137, UR44 ;  /* 0x0000002c89ab7c36 */ /* 0x000fe20008000000 */
[----:B------:R-:W-:Y:S02]  /*5600*/  UIADD3 UR5, UPT, UPT, UR44, 0x200, URZ ;  /* 0x000002002c057890 */ /* 0x000fe4000fffe0ff */
[----:B------:R-:W4:Y:S01]  /*5610*/  LDS R0, [UR44+0x1c0] ;  /* 0x0001c02cff007984 */ /* 0x000f220008000800 */
[----:B------:R-:W1:Y:S01]  /*5620*/  LDCU UR43, c[0x0][0xb0c] ;  /* 0x00016180ff2b77ac */ /* 0x000e620008000800 */
[----:B------:R-:W-:Y:S01]  /*5630*/  VIADD R171, R171, 0x200 ;  /* 0x00000200abab7836 */ /* 0x000fe20000000000 */
[----:B------:R-:W-:Y:S01]  /*5640*/  MOV R173, UR4 ;  /* 0x0000000400ad7c02 */ /* 0x000fe20008000f00 */
[----:B------:R-:W-:Y:S01]  /*5650*/  IMAD.U32 R175, RZ, RZ, UR5 ;  /* 0x00000005ffaf7e24 */ /* 0x000fe2000f8e00ff */
[----:B------:R-:W1:Y:S01]  /*5660*/  LDCU UR39, c[0x0][0xb30] ;  /* 0x00016600ff2777ac */ /* 0x000e620008000800 */
[----:B------:R-:W1:Y:S01]  /*5670*/  LDCU.64 UR46, c[0x0][0x888] ;  /* 0x00011100ff2e77ac */ /* 0x000e620008000a00 */
[----:B------:R-:W1:Y:S01]  /*5680*/  LDCU.64 UR40, c[0x0][0xb28] ;  /* 0x00016500ff2877ac */ /* 0x000e620008000a00 */
[----:B------:R-:W1:Y:S01]  /*5690*/  LDCU.64 UR60, c[0x0][0x890] ;  /* 0x00011200ff3c77ac */ /* 0x000e620008000a00 */
[----:B------:R-:W1:Y:S01]  /*56a0*/  LDCU.128 UR52, c[0x0][0xb10] ;  /* 0x00016200ff3477ac */ /* 0x000e620008000c00 */
[----:B------:R-:W1:Y:S02]  /*56b0*/  LDCU UR56, c[0x0][0x374] ;  /* 0x00006e80ff3877ac */ /* 0x000e640008000800 */
[----:B-1234-:R-:W-:-:S07]  /*56c0*/  IADD3 R69, PT, PT, R0, R69, RZ ;  /* 0x0000004500457210 */ /* 0x01efce0007ffe0ff */
.L_x_143:
[C---:B------:R-:W-:Y:S02]  /*56d0*/  LEA R3, R162.reuse, UR44, 0x3 ;  /* 0x0000002ca2037c11 */ /* 0x040fe4000f8e18ff */
[----:B------:R-:W-:Y:S02]  /*56e0*/  SHF.L.U32 R0, R167, 0x1f, RZ ;  /* 0x0000001fa7007819 */ /* 0x000fe400000006ff */
[----:B-1----:R-:W-:Y:S02]  /*56f0*/  LEA R5, R162, UR44, 0x4 ;  /* 0x0000002ca2057c11 */ /* 0x002fe4000f8e20ff */
[----:B------:R-:W1:Y:S02]  /*5700*/  SYNCS.PHASECHK.TRANS64.TRYWAIT P0, [R3+URZ+0x130], R0 ;  /* 0x00013000030075a7 */ /* 0x000e6400080011ff */
[----:B-1----:R-:W-:Y:S05]  /*5710*/  @!P0 BRA `(.L_x_99) ;  /* 0x0000007000ac8947 */ /* 0x002fea0003800000 */
.L_x_203:
        /* <DEDUP_REMOVED lines=11> */
[----:B------:R-:W-:Y:S01]  /*57d0*/  PLOP3.LUT P0, PT, PT, PT, UP1, 0x80, 0x8 ;  /* 0x000000000008781c */ /* 0x000fe20003f0f018 */
[----:B------:R-:W-:Y:S11]  /*57e0*/  UP2UR UR45, UPR, URZ, 0x2 ;  /* 0x00000002ff2d7883 */ /* 0x000ff60008000000 */
[----:B------:R-:W-:Y:S01]  /*57f0*/  @!UPT UIADD3 URZ, UPT, UPT, URZ, URZ, URZ ;  /* 0x000000fffffff290 */ /* 0x000fe2000fffe0ff */
[----:B-1----:R-:W-:Y:S02]  /*5800*/  @P0 SHF.R.U32.HI R0, RZ, 0x10, R5 ;  /* 0x00000010ff000819 */ /* 0x002fe40000011605 */
        /* <DEDUP_REMOVED lines=12> */
[----:B------:R-:W2:Y:S01]  /*58d0*/  LDCU UR12, c[0x0][0xb20] ;  /* 0x00016400ff0c77ac */ /* 0x000ea20008000800 */
[----:B------:R-:W-:Y:S02]  /*58e0*/  UIMAD.WIDE.U32 UR4, UR56, UR55, URZ ;  /* 0x00000037380472a5 */ /* 0x000fe4000f8e00ff */
[----:B------:R-:W-:Y:S02]  /*58f0*/  UIMAD.WIDE.U32 UR6, UR57, UR52, URZ ;  /* 0x00000034390672a5 */ /* 0x000fe4000f8e00ff */
[----:B------:R-:W-:Y:S02]  /*5900*/  UISETP.NE.AND UP0, UPT, UR54, 0x1, UPT ;  /* 0x000000013600788c */ /* 0x000fe4000bf05270 */
[----:B------:R-:W-:Y:S02]  /*5910*/  UIMAD.WIDE.U32 UR8, UR37, UR55, URZ ;  /* 0x00000037250872a5 */ /* 0x000fe4000f8e00ff */
[----:B------:R-:W-:Y:S02]  /*5920*/  UIMAD.WIDE.U32 UR10, UR38, UR52, URZ ;  /* 0x00000034260a72a5 */ /* 0x000fe4000f8e00ff */
[----:B------:R-:W-:Y:S02]  /*5930*/  UISETP.NE.AND UP1, UPT, UR43, 0x1, UPT ;  /* 0x000000012b00788c */ /* 0x000fe4000bf25270 */
[----:B------:R-:W-:Y:S01]  /*5940*/  UISETP.NE.AND UP2, UPT, UR42, 0x1, UPT ;  /* 0x000000012a00788c */ /* 0x000fe2000bf45270 */
[----:B------:R-:W-:Y:S02]  /*5950*/  UMOV UR4, UR5 ;  /* 0x0000000500047c82 */ /* 0x000fe40008000000 */
[----:B--2---:R-:W-:Y:S03]  /*5960*/  USHF.R.U32.HI UR5, URZ, UR12, UR4 ;  /* 0x0000000cff057299 */ /* 0x004fe60008011604 */
[----:B------:R-:W-:Y:S02]  /*5970*/  UMOV UR4, UR7 ;  /* 0x0000000700047c82 */ /* 0x000fe40008000000 */
[----:B------:R-:W-:Y:S02]  /*5980*/  USHF.R.U32.HI UR7, URZ, UR53, UR4 ;  /* 0x00000035ff077299 */ /* 0x000fe40008011604 */
[----:B------:R-:W-:Y:S02]  /*5990*/  USEL UR4, UR56, UR5, !UP0 ;  /* 0x0000000538047287 */ /* 0x000fe4000c000000 */
[----:B------:R-:W-:Y:S01]  /*59a0*/  USEL UR7, UR57, UR7, !UP1 ;  /* 0x0000000739077287 */ /* 0x000fe2000c800000 */
[----:B------:R-:W-:Y:S01]  /*59b0*/  UMOV UR5, UR9 ;  /* 0x0000000900057c82 */ /* 0x000fe20008000000 */
[----:B------:R-:W-:Y:S02]  /*59c0*/  UIMAD.WIDE.U32 UR8, UR4, UR40, URZ ;  /* 0x00000028040872a5 */ /* 0x000fe4000f8e00ff */
[----:B------:R-:W-:Y:S03]  /*59d0*/  USHF.R.U32.HI UR6, URZ, UR12, UR5 ;  /* 0x0000000cff067299 */ /* 0x000fe60008011605 */
[----:B------:R-:W-:Y:S01]  /*59e0*/  UMOV UR5, UR11 ;  /* 0x0000000b00057c82 */ /* 0x000fe20008000000 */
[----:B------:R-:W-:Y:S02]  /*59f0*/  UIMAD.WIDE.U32 UR10, UR7, UR40, URZ ;  /* 0x00000028070a72a5 */ /* 0x000fe4000f8e00ff */
[----:B------:R-:W-:Y:S02]  /*5a00*/  USHF.R.U32.HI UR12, URZ, UR53, UR5 ;  /* 0x00000035ff0c7299 */ /* 0x000fe40008011605 */
[----:B------:R-:W-:Y:S01]  /*5a10*/  USEL UR6, UR37, UR6, !UP0 ;  /* 0x0000000625067287 */ /* 0x000fe2000c000000 */
[----:B------:R-:W-:Y:S02]  /*5a20*/  UMOV UR5, UR9 ;  /* 0x0000000900057c82 */ /* 0x000fe40008000000 */
[----:B------:R-:W-:Y:S01]  /*5a30*/  UMOV UR10, UR11 ;  /* 0x0000000b000a7c82 */ /* 0x000fe20008000000 */
[----:B------:R-:W-:Y:S02]  /*5a40*/  @UP2 USHF.R.U32.HI UR4, URZ, UR41, UR5 ;  /* 0x00000029ff042299 */ /* 0x000fe40008011605 */
[----:B------:R-:W-:Y:S02]  /*5a50*/  @UP2 USHF.R.U32.HI UR7, URZ, UR41, UR10 ;  /* 0x00000029ff072299 */ /* 0x000fe4000801160a */
[----:B------:R-:W-:Y:S02]  /*5a60*/  UIMAD UR4, UR42, UR4, URZ ;  /* 0x000000042a0472a4 */ /* 0x000fe4000f8e02ff */
        /* <DEDUP_REMOVED lines=8> */
[----:B------:R-:W-:Y:S02]  /*5af0*/  USEL UR11, UR6, UR4, !UP2 ;  /* 0x00000004060b7287 */ /* 0x000fe4000d000000 */
[----:B------:R-:W-:Y:S02]  /*5b00*/  UIADD3 UR8, UPT, UPT, -UR5, URZ, URZ ;  /* 0x000000ff05087290 */ /* 0x000fe4000fffe1ff */
[----:B------:R-:W-:Y:S01]  /*5b10*/  UIADD3 UR10, UPT, UPT, -UR11, URZ, URZ ;  /* 0x000000ff0b0a7290 */ /* 0x000fe2000fffe1ff */
[----:B------:R-:W-:Y:S01]  /*5b20*/  @!UP0 UMOV UR4, UR9 ;  /* 0x0000000900048c82 */ /* 0x000fe20008000000 */
[----:B------:R-:W-:Y:S02]  /*5b30*/  UIADD3 UR9, UPT, UPT, -UR6, URZ, URZ ;  /* 0x000000ff06097290 */ /* 0x000fe4000fffe1ff */
[----:B------:R-:W-:Y:S02]  /*5b40*/  @!UP0 USHF.R.U32.HI UR4, URZ, UR41, UR4 ;  /* 0x00000029ff048299 */ /* 0x000fe40008011604 */
[----:B------:R-:W-:Y:S02]  /*5b50*/  UIMAD UR10, UR42, UR10, UR6 ;  /* 0x0000000a2a0a72a4 */ /* 0x000fe4000f8e0206 */
[----:B------:R-:W-:Y:S04]  /*5b60*/  @!UP0 USEL UR4, UR5, UR4, !UP2 ;  /* 0x0000000405048287 */ /* 0x000fe8000d000000 */
[----:B------:R-:W-:Y:S02]  /*5b70*/  @!UP0 UIMAD UR10, UR7, UR10, UR4 ;  /* 0x0000000a070a82a4 */ /* 0x000fe4000f8e0204 */
[----:B------:R-:W-:Y:S02]  /*5b80*/  @!UP0 UIADD3 UR11, UPT, UPT, UR11, -UR4, URZ ;  /* 0x800000040b0b8290 */ /* 0x000fe4000fffe0ff */
[----:B------:R-:W-:Y:S02]  /*5b90*/  UIMAD UR7, UR43, UR8, UR38 ;  /* 0x000000082b0772a4 */ /* 0x000fe4000f8e0226 */
[----:B------:R-:W-:Y:S02]  /*5ba0*/  @!UP0 UIMAD UR6, UR11, UR42, UR5 ;  /* 0x0000002a0b0682a4 */ /* 0x000fe4000f8e0205 */
[----:B------:R-:W-:Y:S01]  /*5bb0*/  UIMAD UR4, UR54, UR9, UR37 ;  /* 0x00000009360472a4 */ /* 0x000fe2000f8e0225 */
[----:B------:R-:W-:Y:S02]  /*5bc0*/  @!UP0 UMOV UR5, UR10 ;  /* 0x0000000a00058c82 */ /* 0x000fe40008000000 */
[----:B------:R-:W-:Y:S02]  /*5bd0*/  UIMAD UR38, UR5, UR43, UR7 ;  /* 0x0000002b052672a4 */ /* 0x000fe4000f8e0207 */
[----:B------:R-:W-:Y:S11]  /*5be0*/  UIMAD UR37, UR6, UR54, UR4 ;  /* 0x00000036062572a4 */ /* 0x000ff6000f8e0204 */
[----:B------:R-:W-:Y:S01]  /*5bf0*/  @!UPT UIADD3 URZ, UPT, UPT, URZ, URZ, URZ ;  /* 0x000000fffffff290 */ /* 0x000fe2000fffe0ff */
.L_x_100:
[----:B------:R-:W-:Y:S01]  /*5c00*/  UISETP.NE.AND UP0, UPT, UR39, 0x1, UPT ;  /* 0x000000012700788c */ /* 0x000fe2000bf05270 */
[----:B------:R-:W-:Y:S01]  /*5c10*/  IADD3 R162, PT, PT, R162, 0x1, RZ ;  /* 0x00000001a2a27810 */ /* 0x000fe20007ffe0ff */
[----:B------:R-:W-:Y:S02]  /*5c20*/  UIADD3 UR11, UPT, UPT, UR44, 0x200, URZ ;  /* 0x000002002c0b7890 */ /* 0x000fe4000fffe0ff */
[----:B------:R-:W-:Y:S02]  /*5c30*/  USHF.L.U32 UR50, UR16, 0x7, URZ ;  /* 0x0000000710327899 */ /* 0x000fe400080006ff */
[----:B------:R-:W-:Y:S05]  /*5c40*/  USHF.L.U32 UR49, UR20, 0x8, URZ ;  /* 0x0000000814317899 */ /* 0x000fea00080006ff */
[----:B------:R-:W2:Y:S01]  /*5c50*/  @!UP0 LDCU.128 UR12, c[0x0][0xb10] ;  /* 0x00016200ff0c87ac */ /* 0x000ea20008000c00 */
[----:B------:R-:W3:Y:S01]  /*5c60*/  @!UP0 LDCU UR5, c[0x0][0xb0c] ;  /* 0x00016180ff0587ac */ /* 0x000ee20008000800 */
[----:B------:R-:W4:Y:S01]  /*5c70*/  @!UP0 LDCU UR10, c[0x0][0xb20] ;  /* 0x00016400ff0a87ac */ /* 0x000f220008000800 */
[----:B--2---:R-:W-:Y:S02]  /*5c80*/  UIMAD.WIDE.U32 UR8, UR38, UR12, URZ ;  /* 0x0000000c260872a5 */ /* 0x004fe4000f8e00ff */
[----:B------:R-:W-:Y:S02]  /*5c90*/  UIMAD.WIDE.U32 UR6, UR37, UR15, URZ ;  /* 0x0000000f250672a5 */ /* 0x000fe4000f8e00ff */
[----:B------:R-:W-:Y:S03]  /*5ca0*/  @!UP0 UISETP.NE.AND UP1, UPT, UR14, 0x1, UPT ;  /* 0x000000010e00888c */ /* 0x000fe6000bf25270 */
[----:B------:R-:W-:Y:S01]  /*5cb0*/  @!UP0 UMOV UR4, UR9 ;  /* 0x0000000900048c82 */ /* 0x000fe20008000000 */
[----:B---3--:R-:W-:Y:S02]  /*5cc0*/  @!UP0 UISETP.NE.AND UP2, UPT, UR5, 0x1, UPT ;  /* 0x000000010500888c */ /* 0x008fe4000bf45270 */
[----:B------:R-:W-:Y:S01]  /*5cd0*/  @!UP0 USHF.R.U32.HI UR4, URZ, UR13, UR4 ;  /* 0x0000000dff048299 */ /* 0x000fe20008011604 */
[----:B------:R-:W-:Y:S02]  /*5ce0*/  @!UP0 UMOV UR6, UR7 ;  /* 0x0000000700068c82 */ /* 0x000fe40008000000 */
[----:B----4-:R-:W-:Y:S02]  /*5cf0*/  @!UP0 USHF.R.U32.HI UR6, URZ, UR10, UR6 ;  /* 0x0000000aff068299 */ /* 0x010fe40008011606 */
[----:B------:R-:W-:Y:S02]  /*5d00*/  @!UP0 USEL UR7, UR38, UR4, !UP2 ;  /* 0x0000000426078287 */ /* 0x000fe4000d000000 */
[----:B------:R-:W-:Y:S04]  /*5d10*/  @!UP0 USEL UR6, UR37, UR6, !UP1 ;  /* 0x0000000625068287 */ /* 0x000fe8000c800000 */
[----:B------:R-:W-:Y:S02]  /*5d20*/  @!UP0 UIADD3 UR4, UPT, UPT, -UR7, UR6, URZ ;  /* 0x0000000607048290 */ /* 0x000fe4000fffe1ff */
[----:B------:R-:W-:Y:S02]  /*5d30*/  @!UP0 UIADD3 UR6, UPT, UPT, UR7, -UR6, URZ ;  /* 0x8000000607068290 */ /* 0x000fe4000fffe0ff */
[----:B------:R-:W-:Y:S02]  /*5d40*/  @!UP0 UIMAD UR38, UR4, UR5, UR38 ;  /* 0x00000005042682a4 */ /* 0x000fe4000f8e0226 */
[----:B------:R-:W-:Y:S02]  /*5d50*/  @!UP0 UIMAD UR37, UR6, UR14, UR37 ;  /* 0x0000000e062582a4 */ /* 0x000fe4000f8e0225 */
[----:B------:R-:W-:Y:S09]  /*5d60*/  ULOP3.LUT UP0, URZ, UR11, 0x1b0, URZ, 0xc0, !UPT ;  /* 0x000001b00bff7892 */ /* 0x000ff2000f80c0ff */
[----:B------:R-:W-:Y:S05]  /*5d70*/  BRA.U !UP0, `(.L_x_101) ;  /* 0x0000000108407547 */ /* 0x000fea000b800000 */
[----:B------:R-:W2:Y:S01]  /*5d80*/  LDCU.64 UR8, c[0x4][0x88] ;  /* 0x01001100ff0877ac */ /* 0x000ea20008000a00 */
[----:B------:R-:W-:Y:S01]  /*5d90*/  MOV R3, 0x0 ;  /* 0x0000000000037802 */ /* 0x000fe20000000f00 */
[----:B------:R-:W-:Y:S02]  /*5da0*/  HFMA2 R12, -RZ, RZ, 0, 5.9604644775390625e-08 ;  /* 0x00000001ff0c7431 */ /* 0x000fe400000001ff */
[----:B------:R-:W-:Y:S02]  /*5db0*/  IMAD.MOV.U32 R8, RZ, RZ, 0x70 ;  /* 0x00000070ff087424 */ /* 0x000fe400078e00ff */
[----:B------:R-:W-:Y:S01]  /*5dc0*/  IMAD.MOV.U32 R13, RZ, RZ, RZ ;  /* 0x000000ffff0d7224 */ /* 0x000fe200078e00ff */
[----:B------:R-:W3:Y:S01]  /*5dd0*/  LDCU.64 UR6, c[0x4][0x90] ;  /* 0x01001200ff0677ac */ /* 0x000ee20008000a00 */
[----:B------:R-:W4:Y:S01]  /*5de0*/  LDC.64 R2, c[0x4][R3] ;  /* 0x0100000003027b82 */ /* 0x000f220000000a00 */
[----:B------:R-:W1:Y:S01]  /*5df0*/  LDCU.64 UR4, c[0x4][0x8] ;  /* 0x01000100ff0477ac */ /* 0x000e620008000a00 */
[----:B--2---:R-:W-:Y:S01]  /*5e00*/  MOV R5, UR9 ;  /* 0x0000000900057c02 */ /* 0x004fe20008000f00 */
[----:B------:R-:W-:Y:S01]  /*5e10*/  IMAD.U32 R4, RZ, RZ, UR8 ;  /* 0x00000008ff047e24 */ /* 0x000fe2000f8e00ff */
[----:B---3--:R-:W-:Y:S01]  /*5e20*/  MOV R7, UR7 ;  /* 0x0000000700077c02 */ /* 0x008fe20008000f00 */
[----:B------:R-:W-:Y:S01]  /*5e30*/  IMAD.U32 R6, RZ, RZ, UR6 ;  /* 0x00000006ff067e24 */ /* 0x000fe2000f8e00ff */
[----:B-1----:R-:W-:Y:S01]  /*5e40*/  MOV R11, UR5 ;  /* 0x00000005000b7c02 */ /* 0x002fe20008000f00 */
[----:B------:R-:W-:Y:S02]  /*5e50*/  IMAD.U32 R10, RZ, RZ, UR4 ;  /* 0x00000004ff0a7e24 */ /* 0x000fe4000f8e00ff */
[----:B------:R-:W-:Y:S07]  /*5e60*/  LEPC R20, `(.L_x_101) ;  /* 0x000000001014794e */ /* 0x000fee0000000000 */
[----:B----45:R-:W-:Y:S05]  /*5e70*/  CALL.ABS.NOINC R2 ;  /* 0x0000000002007343 */ /* 0x030fea0003c00000 */
.L_x_101:
[----:B------:R-:W-:Y:S01]  /*5e80*/  LOP3.LUT P0, RZ, R173, 0x1b0, RZ, 0xc0, !PT ;  /* 0x000001b0adff7812 */ /* 0x000fe2000780c0ff */
[----:B------:R-:W-:Y:S11]  /*5e90*/  BSSY.RECONVERGENT B6, `(.L_x_102) ;  /* 0x0000013000067945 */ /* 0x000ff60003800200 */
[----:B------:R-:W-:Y:S01]  /*5ea0*/  @!UPT UIADD3 URZ, UPT, UPT, URZ, URZ, URZ ;  /* 0x000000fffffff290 */ /* 0x000fe2000fffe0ff */
[----:B------:R-:W-:Y:S05]  /*5eb0*/  @!P0 BRA `(.L_x_103) ;  /* 0x0000000000408947 */ /* 0x000fea0003800000 */
        /* <DEDUP_REMOVED lines=16> */
.L_x_103:
[----:B------:R-:W-:Y:S05]  /*5fc0*/  BSYNC.RECONVERGENT B6 ;  /* 0x0000000000067941 */ /* 0x000fea0003800200 */
.L_x_102:
[----:B------:R-:W-:Y:S01]  /*5fd0*/  R2UR UR4, R161 ;  /* 0x00000000a10472ca */ /* 0x000fe200000e0000 */
[----:B------:R-:W-:Y:S01]  /*5fe0*/  UISETP.NE.U32.AND UP0, UPT, UR60, URZ, UPT ;  /* 0x000000ff3c00728c */ /* 0x000fe2000bf05070 */
[----:B------:R-:W-:Y:S02]  /*5ff0*/  ISETP.NE.U32.AND P4, PT, R156, RZ, PT ;  /* 0x000000ff9c00720c */ /* 0x000fe40003f85070 */
[----:B------:R-:W-:Y:S01]  /*6000*/  ISETP.NE.U32.AND P2, PT, RZ, UR46, PT ;  /* 0x0000002eff007c0c */ /* 0x000fe2000bf45070 */
[----:B------:R-:W-:Y:S01]  /*6010*/  UISETP.NE.AND.EX UP1, UPT, UR61, URZ, UPT, UP0 ;  /* 0x000000ff3d00728c */ /* 0x000fe2000bf25300 */
[----:B------:R-:W-:Y:S01]  /*6020*/  ISETP.NE.AND.EX P4, PT, R157, RZ, PT, P4 ;  /* 0x000000ff9d00720c */ /* 0x000fe20003f85340 */
[----:B------:R-:W-:Y:S01]  /*6030*/  UPLOP3.LUT UP0, UPT, UPT, UPT, UPT, 0x40, 0x4 ;  /* 0x000000000004789c */ /* 0x000fe20003f0e870 */
[----:B------:R-:W-:Y:S05]  /*6040*/  ISETP.NE.AND.EX P2, PT, RZ, UR47, PT, P2 ;  /* 0x0000002fff007c0c */ /* 0x000fea000bf45320 */
[----:B------:R-:W-:Y:S06]  /*6050*/  UISETP.NE.AND UP2, UPT, UR4, URZ, UPT ;  /* 0x000000ff0400728c */ /* 0x000fec000bf45270 */
[----:B------:R-:W-:Y:S05]  /*6060*/  PLOP3.LUT P1, PT, PT, PT, UP2, 0x80, 0x8 ;  /* 0x000000000008781c */ /* 0x000fea0003f2f028 */
[----:B------:R-:W-:Y:S06]  /*6070*/  @UP2 UPLOP3.LUT UP0, UPT, UPT, UPT, UP1, 0x80, 0x8 ;  /* 0x000000000008289c */ /* 0x000fec0003f0f010 */
[----:B------:R-:W-:Y:S01]  /*6080*/  PLOP3.LUT P0, PT, PT, PT, UP0, 0x80, 0x8 ;  /* 0x000000000008781c */ /* 0x000fe20003f0f008 */
[----:B------:R-:W-:Y:S01]  /*6090*/  @!UPT UIADD3 URZ, UPT, UPT, URZ, URZ, URZ ;  /* 0x000000fffffff290 */ /* 0x000fe2000fffe0ff */
[----:B------:R-:W-:Y:S11]  /*60a0*/  BRA.U !UP1, `(.L_x_104) ;  /* 0x00000001093c7547 */ /* 0x000ff6000b800000 */
[----:B------:R-:W-:Y:S01]  /*60b0*/  UISETP.NE.U32.AND UP0, UPT, UR46, URZ, UPT ;  /* 0x000000ff2e00728c */ /* 0x000fe2000bf05070 */
[----:B-1----:R-:W-:Y:S01]  /*60c0*/  HFMA2 R0, -RZ, RZ, 0, 5.9604644775390625e-08 ;  /* 0x00000001ff007431 */ /* 0x002fe200000001ff */
[----:B------:R-:W1:Y:S01]  /*60d0*/  LDCU.64 UR8, c[0x0][0x358] ;  /* 0x00006b00ff0877ac */ /* 0x000e620008000a00 */
[----:B------:R-:W-:Y:S01]  /*60e0*/  IMAD.MOV.U32 R158, RZ, RZ, 0x1 ;  /* 0x00000001ff9e7424 */ /* 0x000fe200078e00ff */
[----:B------:R-:W-:Y:S06]  /*60f0*/  UISETP.NE.AND.EX UP0, UPT, UR47, URZ, UPT, UP0 ;  /* 0x000000ff2f00728c */ /* 0x000fec000bf05300 */
[----:B------:R-:W-:Y:S05]  /*6100*/  PLOP3.LUT P3, PT, PT, PT, UP0, 0x80, 0x8 ;  /* 0x000000000008781c */ /* 0x000fea0003f6f008 */
[----:B------:R-:W2:Y:S01]  /*6110*/  @UP0 LDCU.64 UR4, c[0x0][0x888] ;  /* 0x00011100ff0407ac */ /* 0x000ea20008000a00 */
[----:B------:R-:W-:Y:S07]  /*6120*/  @UP0 UIMAD UR6, UR36, UR60, URZ ;  /* 0x0000003c240602a4 */ /* 0x000fee000f8e02ff */
[----:B------:R-:W-:Y:S01]  /*6130*/  @!P3 PRMT R158, R0, 0x7610, R158 ;  /* 0x00007610009eb816 */ /* 0x000fe2000000009e */
[----:B--2---:R-:W-:Y:S06]  /*6140*/  @UP0 UIMAD.WIDE UR4, UR6, 0x4, UR4 ;  /* 0x00000004060408a5 */ /* 0x004fec000f8e0204 */
[----:B------:R-:W-:Y:S01]  /*6150*/  IMAD.U32 R2, RZ, RZ, UR4 ;  /* 0x00000004ff027e24 */ /* 0x000fe2000f8e00ff */
[----:B------:R-:W-:Y:S04]  /*6160*/  MOV R3, UR5 ;  /* 0x0000000500037c02 */ /* 0x000fe80008000f00 */
[----:B------:R-:W2:Y:S01]  /*6170*/  @!UP0 LDCU UR4, c[0x0][0x880] ;  /* 0x00011000ff0487ac */ /* 0x000ea20008000800 */
[----:B-1---5:R3:W5:Y:S02]  /*6180*/  @P3 LDG.E R73, desc[UR8][R2.64] ;  /* 0x0000000802493981 */ /* 0x022764000c1e1900 */
[----:B--23--:R-:W-:Y:S02]  /*6190*/  @!P3 IMAD.U32 R73, RZ, RZ, UR4 ;  /* 0x00000004ff49be24 */ /* 0x00cfe4000f8e00ff */
.L_x_104:
[----:B------:R-:W-:Y:S05]  /*61a0*/  @!P4 BRA `(.L_x_105) ;  /* 0x000000000024c947 */ /* 0x000fea0003800000 */
[----:B------:R-:W-:Y:S01]  /*61b0*/  ISETP.NE.U32.AND P3, PT, R138, RZ, PT ;  /* 0x000000ff8a00720c */ /* 0x000fe20003f65070 */
[----:B------:R-:W2:Y:S03]  /*61c0*/  LDCU.64 UR4, c[0x0][0x358] ;  /* 0x00006b00ff0477ac */ /* 0x000ea60008000a00 */
[----:B------:R-:W-:Y:S11]  /*61d0*/  ISETP.NE.AND.EX P3, PT, R139, RZ, PT, P3 ;  /* 0x000000ff8b00720c */ /* 0x000ff60003f65330 */
[----:B------:R-:W-:Y:S02]  /*61e0*/  @!UPT UIADD3 URZ, UPT, UPT, URZ, URZ, URZ ;  /* 0x000000fffffff290 */ /* 0x000fe4000fffe0ff */
[----:B------:R-:W3:Y:S01]  /*61f0*/  @P3 LDC.64 R2, c[0x0][0x8a8] ;  /* 0x00022a00ff023b82 */ /* 0x000ee20000000a00 */
[----:B-1----:R-:W-:Y:S04]  /*6200*/  @P3 IMAD R0, R156, UR36, RZ ;  /* 0x000000249c003c24 */ /* 0x002fe8000f8e02ff */
[----:B---3--:R-:W-:Y:S05]  /*6210*/  @P3 IMAD.WIDE R2, R0, 0x4, R2 ;  /* 0x0000000400023825 */ /* 0x008fea00078e0202 */
[----:B--2--5:R2:W5:Y:S02]  /*6220*/  @P3 LDG.E R70, desc[UR4][R2.64] ;  /* 0x0000000402463981 */ /* 0x024564000c1e1900 */
[----:B--2---:R-:W3:Y:S02]  /*6230*/  @!P3 LDC R70, c[0x0][0x8a0] ;  /* 0x00022800ff46bb82 */ /* 0x004ee40000000800 */
.L_x_105:
[----:B-----5:R-:W-:Y:S01]  /*6240*/  FSETP.NEU.AND P4, PT, R73, RZ, PT ;  /* 0x000000ff4900720b */ /* 0x020fe20003f8d000 */
[----:B------:R-:W-:Y:S01]  /*6250*/  BSSY B1, `(.L_x_106) ;  /* 0x0000047000017945 */ /* 0x000fe20003800000 */
[----:B------:R-:W-:Y:S01]  /*6260*/  SEL R5, RZ, 0xffffffff, P2 ;  /* 0xffffffffff057807 */ /* 0x000fe20001000000 */
[----:B------:R-:W-:Y:S01]  /*6270*/  IMAD.MOV.U32 R180, RZ, RZ, 0x1 ;  /* 0x00000001ffb47424 */ /* 0x000fe200078e00ff */
[----:B------:R-:W-:Y:S01]  /*6280*/  LOP3.LUT P3, RZ, R158, 0xff, RZ, 0xc0, !PT ;  /* 0x000000ff9eff7812 */ /* 0x000fe2000786c0ff */
[----:B------:R-:W-:Y:S01]  /*6290*/  IMAD R71, R68, 0x100, R69 ;  /* 0x0000010044477824 */ /* 0x000fe200078e0245 */
[----:B-1----:R-:W-:Y:S02]  /*62a0*/  @P1 SEL R0, RZ, 0xffffffff, P4 ;  /* 0xffffffffff001807 */ /* 0x002fe40002000000 */
[----:B------:R-:W-:Y:S02]  /*62b0*/  CS2R R154, SRZ ;  /* 0x00000000009a7805 */ /* 0x000fe4000001ff00 */
[----:B------:R-:W-:Y:S02]  /*62c0*/  LEA R3, R166, UR44, 0x3 ;  /* 0x0000002ca6037c11 */ /* 0x000fe4000f8e18ff */
[----:B------:R-:W-:Y:S02]  /*62d0*/  CS2R R152, SRZ ;  /* 0x0000000000987805 */ /* 0x000fe4000001ff00 */
[----:B------:R-:W-:Y:S02]  /*62e0*/  @P0 SEL R0, R5, R0, !P3 ;  /* 0x0000000005000207 */ /* 0x000fe40005800000 */
[----:B------:R-:W-:Y:S02]  /*62f0*/  CS2R R150, SRZ ;  /* 0x0000000000967805 */ /* 0x000fe4000001ff00 */
[----:B------:R-:W-:Y:S02]  /*6300*/  LEA R177, R68, UR44, 0x3 ;  /* 0x0000002c44b17c11 */ /* 0x000fe4000f8e18ff */
[----:B------:R-:W-:Y:S02]  /*6310*/  CS2R R148, SRZ ;  /* 0x0000000000947805 */ /* 0x000fe4000001ff00 */
[----:B------:R-:W-:Y:S02]  /*6320*/  @P1 LOP3.LUT R0, R0, 0x1, RZ, 0xc0, !PT ;  /* 0x0000000100001812 */ /* 0x000fe400078ec0ff */
[----:B------:R-:W-:Y:S02]  /*6330*/  CS2R R146, SRZ ;  /* 0x0000000000927805 */ /* 0x000fe4000001ff00 */
[----:B------:R-:W-:Y:S02]  /*6340*/  SHF.L.U32 R4, R168, 0x1f, RZ ;  /* 0x0000001fa8047819 */ /* 0x000fe400000006ff */
[----:B------:R-:W-:Y:S02]  /*6350*/  CS2R R144, SRZ ;  /* 0x0000000000907805 */ /* 0x000fe4000001ff00 */
[----:B------:R-:W-:Y:S02]  /*6360*/  ISETP.NE.U32.OR P6, PT, R0, 0x1, !P1 ;  /* 0x000000010000780c */ /* 0x000fe40004fc5470 */
[----:B------:R-:W-:Y:S02]  /*6370*/  CS2R R142, SRZ ;  /* 0x00000000008e7805 */ /* 0x000fe4000001ff00 */
[----:B------:R-:W-:Y:S02]  /*6380*/  PLOP3.LUT P2, PT, PT, PT, UP1, 0x80, 0x8 ;  /* 0x000000000008781c */ /* 0x000fe40003f4f018 */
[----:B------:R-:W-:Y:S02]  /*6390*/  CS2R R140, SRZ ;  /* 0x00000000008c7805 */ /* 0x000fe4000001ff00 */
[----:B------:R-:W-:Y:S02]  /*63a0*/  SEL R0, RZ, 0xffffffff, P4 ;  /* 0xffffffffff007807 */ /* 0x000fe40002000000 */
[----:B------:R-:W-:Y:S03]  /*63b0*/  P2R R189, PR, RZ, 0x40 ;  /* 0x00000040ffbd7803 */ /* 0x000fe60000000000 */
[----:B------:R-:W-:Y:S04]  /*63c0*/  @P6 SHF.L.U32 R2, R165, 0x1f, RZ ;  /* 0x0000001fa5026819 */ /* 0x000fe800000006ff */
[----:B------:R-:W-:Y:S01]  /*63d0*/  @P2 SEL R0, R5, R0, !P3 ;  /* 0x0000000005002207 */ /* 0x000fe20005800000 */
[----:B------:R-:W1:Y:S03]  /*63e0*/  @P6 SYNCS.PHASECHK.TRANS64.TRYWAIT P1, [R3+URZ+0xe0], R2 ;  /* 0x0000e002030065a7 */ /* 0x000e6600080211ff */
[----:B------:R-:W-:Y:S04]  /*63f0*/  LOP3.LUT R0, R0, 0x1, RZ, 0xc0, !PT ;  /* 0x0000000100007812 */ /* 0x000fe800078ec0ff */
[----:B------:R-:W-:Y:S04]  /*6400*/  ISETP.NE.U32.AND P5, PT, R0, 0x1, PT ;  /* 0x000000010000780c */ /* 0x000fe80003fa5070 */
[----:B------:R-:W-:Y:S01]  /*6410*/  P2R R181, PR, RZ, 0x20 ;  /* 0x00000020ffb57803 */ /* 0x000fe20000000000 */
[----:B------:R2:W4:Y:S01]  /*6420*/  SYNCS.PHASECHK.TRANS64.TRYWAIT P0, [R177+URZ+0x150], R4 ;  /* 0x00015004b10075a7 */ /* 0x00052200080011ff */
[----:B-1----:R-:W-:Y:S01]  /*6430*/  @P6 SEL R180, RZ, 0x1, !P1 ;  /* 0x00000001ffb46807 */ /* 0x002fe20004800000 */
[----:B--2---:R-:W-:Y:S06]  /*6440*/  @!P6 BRA `(.L_x_107) ;  /* 0x00000000009ce947 */ /* 0x004fec0003800000 */
[----:B------:R-:W-:Y:S01]  /*6450*/  @P5 IMAD R7, R166, 0x2000, R171 ;  /* 0x00002000a6075824 */ /* 0x000fe200078e02ab */
[----:B------:R-:W1:Y:S01]  /*6460*/  S2R R0, SR_CgaCtaId ;  /* 0x0000000000007919 */ /* 0x000e620000008800 */
[----:B------:R-:W-:Y:S01]  /*6470*/  ISETP.NE.AND P1, PT, R180, RZ, PT ;  /* 0x000000ffb400720c */ /* 0x000fe20003f25270 */
[----:B------:R-:W-:Y:S01]  /*6480*/  BSSY B0, `(.L_x_108) ;  /* 0x0000010000007945 */ /* 0x000fe20003800000 */
[--C-:B------:R-:W-:Y:S01]  /*6490*/  @P5 IMAD R8, R172, -0x10, R7.reuse ;  /* 0xfffffff0ac085824 */ /* 0x100fe200078e0207 */
[----:B------:R-:W-:Y:S01]  /*64a0*/  CS2R R142, SRZ ;  /* 0x00000000008e7805 */ /* 0x000fe2000001ff00 */
[----:B------:R-:W-:Y:S01]  /*64b0*/  @P5 IMAD R6, R170, -0x10, R7 ;  /* 0xfffffff0aa065824 */ /* 0x000fe200078e0207 */
[----:B------:R-:W-:Y:S01]  /*64c0*/  CS2R R140, SRZ ;  /* 0x00000000008c7805 */ /* 0x000fe2000001ff00 */
[----:B------:R-:W-:Y:S01]  /*64d0*/  @P5 IMAD R5, R169, 0x10, R8 ;  /* 0x00000010a9055824 */ /* 0x000fe200078e0208 */
[----:B------:R-:W-:Y:S02]  /*64e0*/  CS2R R150, SRZ ;  /* 0x0000000000967805 */ /* 0x000fe4000001ff00 */
[----:B------:R-:W-:Y:S02]  /*64f0*/  CS2R R148, SRZ ;  /* 0x0000000000947805 */ /* 0x000fe4000001ff00 */
[----:B------:R-:W-:Y:S02]  /*6500*/  CS2R R146, SRZ ;  /* 0x0000000000927805 */ /* 0x000fe4000001ff00 */
[----:B------:R-:W-:Y:S02]  /*6510*/  CS2R R144, SRZ ;  /* 0x0000000000907805 */ /* 0x000fe4000001ff00 */
[----:B------:R-:W-:Y:S02]  /*6520*/  CS2R R154, SRZ ;  /* 0x00000000009a7805 */ /* 0x000fe4000001ff00 */
[----:B------:R-:W-:Y:S01]  /*6530*/  CS2R R152, SRZ ;  /* 0x0000000000987805 */ /* 0x000fe2000001ff00 */
[----:B------:R-:W-:Y:S06]  /*6540*/  @P1 BRA `(.L_x_109) ;  /* 0x00000000000c1947 */ /* 0x000fec0003800000 */
[----:B------:R-:W-:Y:S04]  /*6550*/  SHF.L.U32 R2, R165, 0x1f, RZ ;  /* 0x0000001fa5027819 */ /* 0x000fe800000006ff */
[----:B------:R-:W2:Y:S02]  /*6560*/  SYNCS.PHASECHK.TRANS64.TRYWAIT P1, [R3+URZ+0xe0], R2 ;  /* 0x0000e002030075a7 */ /* 0x000ea400080211ff */
[----:B--2---:R-:W-:Y:S05]  /*6570*/  @!P1 BRA `(.L_x_110) ;  /* 0x0000006400289947 */ /* 0x004fea0003800000 */
.L_x_109:
[----:B------:R-:W-:Y:S05]  /*6580*/  BSYNC B0 ;  /* 0x0000000000007941 */ /* 0x000fea0003800000 */
.L_x_108:
[----:B------:R-:W-:Y:S01]  /*6590*/  ISETP.NE.AND P1, PT, R181, RZ, PT ;  /* 0x000000ffb500720c */ /* 0x000fe20003f25270 */
[----:B--2---:R-:W-:Y:S02]  /*65a0*/  VIADD R3, R3, 0x100 ;  /* 0x0000010003037836 */ /* 0x004fe40000000000 */
[----:B------:R-:W-:Y:S03]  /*65b0*/  VIADD R166, R166, 0x1 ;  /* 0x00000001a6a67836 */ /* 0x000fe60000000000 */
[----:B-1----:R-:W-:Y:S07]  /*65c0*/  PRMT R0, R0, 0x654, R3 ;  /* 0x0000065400007816 */ /* 0x002fee0000000003 */
[----:B------:R1:W2:Y:S04]  /*65d0*/  @P1 LDS.128 R140, [R7] ;  /* 0x00000000078c1984 */ /* 0x0002a80000000c00 */
[----:B------:R1:W1:Y:S04]  /*65e0*/  @P1 LDS.128 R148, [R6+0x20] ;  /* 0x0000200006941984 */ /* 0x0002680000000c00 */
[----:B------:R1:W1:Y:S04]  /*65f0*/  @P1 LDS.128 R144, [R8+0x10] ;  /* 0x0000100008901984 */ /* 0x0002680000000c00 */
[----:B------:R1:W1:Y:S01]  /*6600*/  @P1 LDS.128 R152, [R5+0x10] ;  /* 0x0000100005981984 */ /* 0x0002620000000c00 */
[C---:B------:R-:W-:Y:S01]  /*6610*/  ISETP.NE.AND P1, PT, R166.reuse, 0x4, PT ;  /* 0x00000004a600780c */ /* 0x040fe20003f25270 */
[----:B------:R-:W-:Y:S01]  /*6620*/  @!PT LDS RZ, [RZ] ;  /* 0x00000000fffff984 */ /* 0x000fe20000000800 */
[----:B------:R-:W-:Y:S01]  /*6630*/  @!PT LDS RZ, [RZ] ;  /* 0x00000000fffff984 */ /* 0x000fe20000000800 */
[----:B------:R-:W-:Y:S01]  /*6640*/  @!PT LDS RZ, [RZ] ;  /* 0x00000000fffff984 */ /* 0x000fe20000000800 */
[----:B------:R-:W-:Y:S01]  /*6650*/  @!PT LDS RZ, [RZ] ;  /* 0x00000000fffff984 */ /* 0x000fe20000000800 */
[----:B------:R5:W-:Y:S06]  /*6660*/  MEMBAR.ALL.CTA ;  /* 0x0000000000007992 */ /* 0x000bec0000008000 */
[----:B-----5:R-:W5:Y:S01]  /*6670*/  FENCE.VIEW.ASYNC.S ;  /* 0x00000000000073c6 */ /* 0x020f620000000000 */
[----:B------:R-:W-:Y:S01]  /*6680*/  SEL R166, R166, RZ, P1 ;  /* 0x000000ffa6a67207 */ /* 0x000fe20000800000 */
[----:B-----5:R5:W-:Y:S02]  /*6690*/  SYNCS.ARRIVE.TRANS64.RED.A1T0 RZ, [R0+URZ], RZ ;  /* 0x000000ff00ff79a7 */ /* 0x020be400081004ff */
[----:B-----5:R-:W-:Y:S04]  /*66a0*/  SEL R0, RZ, 0x1, P1 ;  /* 0x00000001ff007807 */ /* 0x020fe80000800000 */
[----:B--2---:R-:W-:Y:S02]  /*66b0*/  LOP3.LUT R165, R165, R0, RZ, 0x3c, !PT ;  /* 0x00000000a5a57212 */ /* 0x004fe400078e3cff */
.L_x_107:
[----:B------:R-:W-:Y:S05]  /*66c0*/  BSYNC B1 ;  /* 0x0000000000017941 */ /* 0x000fea0003800000 */
.L_x_106:
[----:B------:R-:W-:Y:S04]  /*66d0*/  SHF.R.U32.HI R0, RZ, 0x15, R71 ;  /* 0x00000015ff007819 */ /* 0x000fe80000011647 */
[----:B------:R-:W-:Y:S01]  /*66e0*/  LOP3.LUT P1, RZ, R0, 0x3, R159, 0x48, !PT ;  /* 0x0000000300ff7812 */ /* 0x000fe2000782489f */
[----:B------:R-:W-:Y:S01]  /*66f0*/  @!UPT UIADD3 URZ, UPT, UPT, URZ, URZ, URZ ;  /* 0x000000fffffff290 */ /* 0x000fe2000fffe0ff */
[----:B----4-:R-:W-:Y:S11]  /*6700*/  @P0 BRA `(.L_x_111) ;  /* 0x0000000000080947 */ /* 0x010ff60003800000 */
[----:B------:R-:W2:Y:S02]  /*6710*/  SYNCS.PHASECHK.TRANS64.TRYWAIT P0, [R177+URZ+0x150], R4 ;  /* 0x00015004b10075a7 */ /* 0x000ea400080011ff */
[----:B--2---:R-:W-:Y:S05]  /*6720*/  @!P0 BRA `(.L_x_112) ;  /* 0x0000006000d08947 */ /* 0x004fea0003800000 */
.L_x_111:
[----:B------:R-:W-:Y:S04]  /*6730*/  BSSY.RECONVERGENT B6, `(.L_x_113) ;  /* 0x0000012000067945 */ /* 0x000fe80003800200 */
[----:B------:R-:W-:Y:S05]  /*6740*/  @!P1 BRA `(.L_x_114) ;  /* 0x0000000000409947 */ /* 0x000fea0003800000 */
[----:B------:R-:W4:Y:S01]  /*6750*/  LDCU.64 UR8, c[0x4][0x78] ;  /* 0x01000f00ff0877ac */ /* 0x000f220008000a00 */
[----:B------:R-:W-:Y:S01]  /*6760*/  MOV R3, 0x0 ;  /* 0x0000000000037802 */ /* 0x000fe20000000f00 */
[----:B------:R-:W-:Y:S02]  /*6770*/  HFMA2 R12, -RZ, RZ, 0, 5.9604644775390625e-08 ;  /* 0x00000001ff0c7431 */ /* 0x000fe400000001ff */
[----:B-1----:R-:W-:Y:S02]  /*6780*/  IMAD.MOV.U32 R8, RZ, RZ, 0x192 ;  /* 0x00000192ff087424 */ /* 0x002fe400078e00ff */
[----:B------:R-:W-:Y:S01]  /*6790*/  IMAD.MOV.U32 R13, RZ, RZ, RZ ;  /* 0x000000ffff0d7224 */ /* 0x000fe200078e00ff */
[----:B------:R-:W1:Y:S01]  /*67a0*/  LDCU.64 UR6, c[0x4][0x80] ;  /* 0x01001000ff0677ac */ /* 0x000e620008000a00 */
[----:B------:R-:W3:Y:S01]  /*67b0*/  LDC.64 R2, c[0x4][R3] ;  /* 0x0100000003027b82 */ /* 0x000ee20000000a00 */
[----:B------:R-:W5:Y:S01]  /*67c0*/  LDCU.64 UR4, c[0x4][0x18] ;  /* 0x01000300ff0477ac */ /* 0x000f620008000a00 */
[----:B----4-:R-:W-:Y:S01]  /*67d0*/  MOV R5, UR9 ;  /* 0x0000000900057c02 */ /* 0x010fe20008000f00 */
[----:B--2---:R-:W-:Y:S01]  /*67e0*/  IMAD.U32 R4, RZ, RZ, UR8 ;  /* 0x00000008ff047e24 */ /* 0x004fe2000f8e00ff */
[----:B-1----:R-:W-:Y:S01]  /*67f0*/  MOV R7, UR7 ;  /* 0x0000000700077c02 */ /* 0x002fe20008000f00 */
[----:B------:R-:W-:Y:S01]  /*6800*/  IMAD.U32 R6, RZ, RZ, UR6 ;  /* 0x00000006ff067e24 */ /* 0x000fe2000f8e00ff */
[----:B-----5:R-:W-:Y:S01]  /*6810*/  MOV R11, UR5 ;  /* 0x00000005000b7c02 */ /* 0x020fe20008000f00 */
[----:B------:R-:W-:Y:S02]  /*6820*/  IMAD.U32 R10, RZ, RZ, UR4 ;  /* 0x00000004ff0a7e24 */ /* 0x000fe4000f8e00ff */
[----:B------:R-:W-:Y:S07]  /*6830*/  LEPC R20, `(.L_x_114) ;  /* 0x000000001014794e */ /* 0x000fee0000000000 */
[----:B---3--:R-:W-:Y:S05]  /*6840*/  CALL.ABS.NOINC R2 ;  /* 0x0000000002007343 */ /* 0x008fea0003c00000 */
.L_x_114:
[----:B------:R-:W-:Y:S05]  /*6850*/  BSYNC.RECONVERGENT B6 ;  /* 0x0000000000067941 */ /* 0x000fea0003800200 */
.L_x_113:
[-C--:B------:R-:W-:Y:S01]  /*6860*/  F2FP.F16.E5M2.UNPACK_B R74, R140.reuse ;  /* 0x0000008cff4a723e */ /* 0x080fe200020004ff */
[----:B------:R-:W-:Y:S05]  /*6870*/  WARPSYNC.ALL ;  /* 0x0000000000007948 */ /* 0x000fea0003800000 */
[----:B------:R-:W-:Y:S01]  /*6880*/  R2UR UR4, R71 ;  /* 0x00000000470472ca */ /* 0x000fe200000e0000 */
[--C-:B------:R-:W-:Y:S01]  /*6890*/  HADD2.F32 R72, -RZ, R74.reuse.H0_H0 ;  /* 0x2000004aff487230 */ /* 0x100fe20000004100 */
[----:B------:R-:W-:Y:S01]  /*68a0*/  F2FP.F16.E5M2.UNPACK_B R76, R140.H1 ;  /* 0x0000008cff4c723e */ /* 0x000fe200030004ff */
[----:B------:R-:W-:Y:S01]  /*68b0*/  HADD2.F32 R75, -RZ, R74.H1_H1 ;  /* 0x3000004aff4b7230 */ /* 0x000fe20000004100 */
[-C--:B------:R-:W-:Y:S01]  /*68c0*/  F2FP.F16.E5M2.UNPACK_B R78, R141.reuse ;  /* 0x0000008dff4e723e */ /* 0x080fe200020004ff */
[----:B------:R-:W-:Y:S01]  /*68d0*/  BSSY.RECONVERGENT B0, `(.L_x_115) ;  /* 0x000011d000007945 */ /* 0x000fe20003800200 */
[----:B------:R-:W-:Y:S01]  /*68e0*/  F2FP.F16.E5M2.UNPACK_B R80, R141.H1 ;  /* 0x0000008dff50723e */ /* 0x000fe200030004ff */
[----:B------:R-:W-:Y:S01]  /*68f0*/  HADD2.F32 R74, -RZ, R76.H0_H0 ;  /* 0x2000004cff4a7230 */ /* 0x000fe20000004100 */
[-C--:B------:R-:W-:Y:S01]  /*6900*/  F2FP.F16.E5M2.UNPACK_B R82, R142.reuse ;  /* 0x0000008eff52723e */ /* 0x080fe200020004ff */
[--C-:B------:R-:W-:Y:S01]  /*6910*/  HADD2.F32 R77, -RZ, R78.reuse.H0_H0 ;  /* 0x2000004eff4d7230 */ /* 0x100fe20000004100 */
[----:B------:R-:W-:Y:S01]  /*6920*/  F2FP.F16.E5M2.UNPACK_B R84, R142.H1 ;  /* 0x0000008eff54723e */ /* 0x000fe200030004ff */
[----:B------:R-:W-:Y:S01]  /*6930*/  HADD2.F32 R78, -RZ, R78.H1_H1 ;  /* 0x3000004eff4e7230 */ /* 0x000fe20000004100 */
[-C--:B------:R-:W-:Y:S01]  /*6940*/  F2FP.F16.E5M2.UNPACK_B R86, R143.reuse ;  /* 0x0000008fff56723e */ /* 0x080fe200020004ff */
[----:B-12---:R-:W3:Y:S01]  /*6950*/  LDTM.x64 R4, tmem[UR4] ;  /* 0x00000004000479ee */ /* 0x006ee20008340000 */
[----:B------:R-:W-:Y:S01]  /*6960*/  F2FP.F16.E5M2.UNPACK_B R88, R143.H1 ;  /* 0x0000008fff58723e */ /* 0x000fe200030004ff */
[----:B------:R-:W-:Y:S01]  /*6970*/  HADD2.F32 R76, -RZ, R76.H1_H1 ;  /* 0x3000004cff4c7230 */ /* 0x000fe20000004100 */
[-C--:B------:R-:W-:Y:S01]  /*6980*/  F2FP.F16.E5M2.UNPACK_B R90, R144.reuse ;  /* 0x00000090ff5a723e */ /* 0x080fe200020004ff */
[----:B------:R-:W-:Y:S01]  /*6990*/  HADD2.F32 R79, -RZ, R80.H0_H0 ;  /* 0x20000050ff4f7230 */ /* 0x000fe20000004100 */
[----:B------:R-:W-:Y:S01]  /*69a0*/  F2FP.F16.E5M2.UNPACK_B R92, R144.H1 ;  /* 0x00000090ff5c723e */ /* 0x000fe200030004ff */
[--C-:B------:R-:W-:Y:S01]  /*69b0*/  HADD2.F32 R81, -RZ, R82.reuse.H0_H0 ;  /* 0x20000052ff517230 */ /* 0x100fe20000004100 */
[----:B------:R-:W-:Y:S01]  /*69c0*/  SHF.L.U32 R182, R164, 0x4, RZ ;  /* 0x00000004a4b67819 */ /* 0x000fe200000006ff */
[----:B------:R-:W-:Y:S01]  /*69d0*/  HADD2.F32 R82, -RZ, R82.H1_H1 ;  /* 0x30000052ff527230 */ /* 0x000fe20000004100 */
[----:B------:R-:W-:Y:S01]  /*69e0*/  SHF.L.U32 R188, R163, 0x4, RZ ;  /* 0x00000004a3bc7819 */ /* 0x000fe200000006ff */
[--C-:B------:R-:W-:Y:S01]  /*69f0*/  HADD2.F32 R85, -RZ, R86.reuse.H0_H0 ;  /* 0x20000056ff557230 */ /* 0x100fe20000004100 */
[----:B------:R-:W-:Y:S01]  /*6a00*/  IADD3 R176, PT, PT, R171, R182, RZ ;  /* 0x000000b6abb07210 */ /* 0x000fe20007ffe0ff */
[----:B------:R-:W-:Y:S01]  /*6a10*/  HADD2.F32 R86, -RZ, R86.H1_H1 ;  /* 0x30000056ff567230 */ /* 0x000fe20000004100 */
[----:B------:R-:W-:Y:S01]  /*6a20*/  SHF.L.U32 R183, R169, 0x4, RZ ;  /* 0x00000004a9b77819 */ /* 0x000fe200000006ff */
[--C-:B------:R-:W-:Y:S01]  /*6a30*/  HADD2.F32 R89, -RZ, R90.reuse.H0_H0 ;  /* 0x2000005aff597230 */ /* 0x100fe20000004100 */
[----:B------:R-:W-:Y:S01]  /*6a40*/  F2FP.F16.E5M2.UNPACK_B R94, R145 ;  /* 0x00000091ff5e723e */ /* 0x000fe200020004ff */
[----:B------:R-:W-:Y:S01]  /*6a50*/  HADD2.F32 R90, -RZ, R90.H1_H1 ;  /* 0x3000005aff5a7230 */ /* 0x000fe20000004100 */
[----:B------:R-:W-:Y:S01]  /*6a60*/  IADD3 R178, PT, PT, R183, R176, RZ ;  /* 0x000000b0b7b27210 */ /* 0x000fe20007ffe0ff */
[----:B------:R-:W-:Y:S01]  /*6a70*/  HADD2.F32 R80, -RZ, R80.H1_H1 ;  /* 0x30000050ff507230 */ /* 0x000fe20000004100 */
[----:B------:R-:W-:Y:S01]  /*6a80*/  F2FP.F16.E5M2.UNPACK_B R98, R146 ;  /* 0x00000092ff62723e */ /* 0x000fe200020004ff */
[--C-:B------:R-:W-:Y:S01]  /*6a90*/  HADD2.F32 R93, -RZ, R94.reuse.H0_H0 ;  /* 0x2000005eff5d7230 */ /* 0x100fe20000004100 */
[----:B------:R-:W-:Y:S01]  /*6aa0*/  F2FP.F16.E5M2.UNPACK_B R102, R147 ;  /* 0x00000093ff66723e */ /* 0x000fe200020004ff */
[----:B------:R-:W-:Y:S01]  /*6ab0*/  HADD2.F32 R94, -RZ, R94.H1_H1 ;  /* 0x3000005eff5e7230 */ /* 0x000fe20000004100 */
[----:B------:R-:W-:Y:S01]  /*6ac0*/  F2FP.F16.E5M2.UNPACK_B R106, R148 ;  /* 0x00000094ff6a723e */ /* 0x000fe200020004ff */
[C---:B---3--:R-:W-:Y:S01]  /*6ad0*/  FMUL R0, R70.reuse, R4 ;  /* 0x0000000446007220 */ /* 0x048fe20000400000 */
[C---:B------:R-:W-:Y:S01]  /*6ae0*/  FMUL R2, R70.reuse, R5 ;  /* 0x0000000546027220 */ /* 0x040fe20000400000 */
[C---:B------:R-:W-:Y:S01]  /*6af0*/  FMUL R4, R70.reuse, R8 ;  /* 0x0000000846047220 */ /* 0x040fe20000400000 */
[C---:B------:R-:W-:Y:S01]  /*6b00*/  FMUL R5, R70.reuse, R9 ;  /* 0x0000000946057220 */ /* 0x040fe20000400000 */
[C---:B------:R-:W-:Y:S01]  /*6b10*/  FFMA R0, R73.reuse, R72, R0 ;  /* 0x0000004849007223 */ /* 0x040fe20000000000 */
[C---:B------:R-:W-:Y:S01]  /*6b20*/  FFMA R2, R73.reuse, R75, R2 ;  /* 0x0000004b49027223 */ /* 0x040fe20000000002 */
[C---:B------:R-:W-:Y:S01]  /*6b30*/  FMUL R8, R70.reuse, R12 ;  /* 0x0000000c46087220 */ /* 0x040fe20000400000 */
[C---:B------:R-:W-:Y:S01]  /*6b40*/  FMUL R9, R70.reuse, R13 ;  /* 0x0000000d46097220 */ /* 0x040fe20000400000 */
[C---:B------:R-:W-:Y:S01]  /*6b50*/  FMUL R12, R70.reuse, R16 ;  /* 0x00000010460c7220 */ /* 0x040fe20000400000 */
[C---:B------:R-:W-:Y:S01]  /*6b60*/  FMUL R13, R70.reuse, R17 ;  /* 0x00000011460d7220 */ /* 0x040fe20000400000 */
[C---:B------:R-:W-:Y:S01]  /*6b70*/  FMUL R16, R70.reuse, R20 ;  /* 0x0000001446107220 */ /* 0x040fe20000400000 */
[C---:B------:R-:W-:Y:S01]  /*6b80*/  FMUL R17, R70.reuse, R21 ;  /* 0x0000001546117220 */ /* 0x040fe20000400000 */
[C---:B------:R-:W-:Y:S01]  /*6b90*/  FMUL R20, R70.reuse, R24 ;  /* 0x0000001846147220 */ /* 0x040fe20000400000 */
[C---:B------:R-:W-:Y:S01]  /*6ba0*/  FMUL R21, R70.reuse, R25 ;  /* 0x0000001946157220 */ /* 0x040fe20000400000 */
[--C-:B------:R-:W-:Y:S02]  /*6bb0*/  HADD2.F32 R97, -RZ, R98.reuse.H0_H0 ;  /* 0x20000062ff617230 */ /* 0x100fe40000004100 */
[C---:B------:R-:W-:Y:S01]  /*6bc0*/  FMUL R24, R70.reuse, R28 ;  /* 0x0000001c46187220 */ /* 0x040fe20000400000 */
[----:B------:R-:W-:Y:S02]  /*6bd0*/  HADD2.F32 R98, -RZ, R98.H1_H1 ;  /* 0x30000062ff627230 */ /* 0x000fe40000004100 */
[C---:B------:R-:W-:Y:S01]  /*6be0*/  FMUL R25, R70.reuse, R29 ;  /* 0x0000001d46197220 */ /* 0x040fe20000400000 */
[--C-:B------:R-:W-:Y:S02]  /*6bf0*/  HADD2.F32 R101, -RZ, R102.reuse.H0_H0 ;  /* 0x20000066ff657230 */ /* 0x100fe40000004100 */
[C---:B------:R-:W-:Y:S01]  /*6c00*/  FMUL R28, R70.reuse, R32 ;  /* 0x00000020461c7220 */ /* 0x040fe20000400000 */
[----:B------:R-:W-:Y:S02]  /*6c10*/  HADD2.F32 R102, -RZ, R102.H1_H1 ;  /* 0x30000066ff667230 */ /* 0x000fe40000004100 */
[C---:B------:R-:W-:Y:S01]  /*6c20*/  FMUL R29, R70.reuse, R33 ;  /* 0x00000021461d7220 */ /* 0x040fe20000400000 */
[--C-:B------:R-:W-:Y:S02]  /*6c30*/  HADD2.F32 R105, -RZ, R106.reuse.H0_H0 ;  /* 0x2000006aff697230 */ /* 0x100fe40000004100 */
[C---:B------:R-:W-:Y:S01]  /*6c40*/  FMUL R32, R70.reuse, R36 ;  /* 0x0000002446207220 */ /* 0x040fe20000400000 */
[----:B------:R-:W-:Y:S01]  /*6c50*/  F2FP.F16.E5M2.UNPACK_B R96, R145.H1 ;  /* 0x00000091ff60723e */ /* 0x000fe200030004ff */
[----:B------:R-:W-:Y:S02]  /*6c60*/  HADD2.F32 R106, -RZ, R106.H1_H1 ;  /* 0x3000006aff6a7230 */ /* 0x000fe40000004100 */
[C---:B------:R-:W-:Y:S01]  /*6c70*/  FMUL R33, R70.reuse, R37 ;  /* 0x0000002546217220 */ /* 0x040fe20000400000 */
[C---:B------:R-:W-:Y:S01]  /*6c80*/  FMUL R36, R70.reuse, R40 ;  /* 0x0000002846247220 */ /* 0x040fe20000400000 */
[----:B------:R-:W-:Y:S01]  /*6c90*/  F2FP.F16.E5M2.UNPACK_B R100, R146.H1 ;  /* 0x00000092ff64723e */ /* 0x000fe200030004ff */
        /* <DEDUP_REMOVED lines=8> */
[----:B------:R-:W-:Y:S01]  /*6d20*/  F2FP.F16.E5M2.UNPACK_B R110, R149 ;  /* 0x00000095ff6e723e */ /* 0x000fe200020004ff */
[C---:B------:R-:W-:Y:S01]  /*6d30*/  FMUL R49, R70.reuse, R53 ;  /* 0x0000003546317220 */ /* 0x040fe20000400000 */
[C---:B------:R-:W-:Y:S01]  /*6d40*/  FMUL R52, R70.reuse, R56 ;  /* 0x0000003846347220 */ /* 0x040fe20000400000 */
[----:B------:R-:W-:Y:S01]  /*6d50*/  F2FP.F16.E5M2.UNPACK_B R112, R149.H1 ;  /* 0x00000095ff70723e */ /* 0x000fe200030004ff */
[C---:B------:R-:W-:Y:S01]  /*6d60*/  FMUL R53, R70.reuse, R57 ;  /* 0x0000003946357220 */ /* 0x040fe20000400000 */
[--C-:B------:R-:W-:Y:S02]  /*6d70*/  HADD2.F32 R109, -RZ, R110.reuse.H0_H0 ;  /* 0x2000006eff6d7230 */ /* 0x100fe40000004100 */
[C---:B------:R-:W-:Y:S01]  /*6d80*/  FMUL R56, R70.reuse, R60 ;  /* 0x0000003c46387220 */ /* 0x040fe20000400000 */
[----:B------:R-:W-:Y:S01]  /*6d90*/  F2FP.F16.E5M2.UNPACK_B R114, R150 ;  /* 0x00000096ff72723e */ /* 0x000fe200020004ff */
[----:B------:R-:W-:Y:S02]  /*6da0*/  HADD2.F32 R110, -RZ, R110.H1_H1 ;  /* 0x3000006eff6e7230 */ /* 0x000fe40000004100 */
[C---:B------:R-:W-:Y:S01]  /*6db0*/  FMUL R57, R70.reuse, R61 ;  /* 0x0000003d46397220 */ /* 0x040fe20000400000 */
[C---:B------:R-:W-:Y:S01]  /*6dc0*/  FMUL R60, R70.reuse, R64 ;  /* 0x00000040463c7220 */ /* 0x040fe20000400000 */
[----:B------:R-:W-:Y:S01]  /*6dd0*/  F2FP.F16.E5M2.UNPACK_B R116, R150.H1 ;  /* 0x00000096ff74723e */ /* 0x000fe200030004ff */
[--C-:B------:R-:W-:Y:S02]  /*6de0*/  HADD2.F32 R113, -RZ, R114.reuse.H0_H0 ;  /* 0x20000072ff717230 */ /* 0x100fe40000004100 */
[C---:B------:R-:W-:Y:S01]  /*6df0*/  FMUL R61, R70.reuse, R65 ;  /* 0x00000041463d7220 */ /* 0x040fe20000400000 */
[----:B------:R-:W-:Y:S02]  /*6e00*/  HADD2.F32 R114, -RZ, R114.H1_H1 ;  /* 0x30000072ff727230 */ /* 0x000fe40000004100 */
[C---:B------:R-:W-:Y:S01]  /*6e10*/  FMUL R3, R70.reuse, R6 ;  /* 0x0000000646037220 */ /* 0x040fe20000400000 */
[----:B------:R-:W-:Y:S01]  /*6e20*/  F2FP.F16.E5M2.UNPACK_B R118, R151 ;  /* 0x00000097ff76723e */ /* 0x000fe200020004ff */
[C---:B------:R-:W-:Y:S01]  /*6e30*/  FMUL R7, R70.reuse, R7 ;  /* 0x0000000746077220 */ /* 0x040fe20000400000 */
[C---:B------:R-:W-:Y:S01]  /*6e40*/  FMUL R6, R70.reuse, R10 ;  /* 0x0000000a46067220 */ /* 0x040fe20000400000 */
[----:B------:R-:W-:Y:S01]  /*6e50*/  F2FP.F16.E5M2.UNPACK_B R120, R151.H1 ;  /* 0x00000097ff78723e */ /* 0x000fe200030004ff */
[C---:B------:R-:W-:Y:S01]  /*6e60*/  FFMA R3, R73.reuse, R74, R3 ;  /* 0x0000004a49037223 */ /* 0x040fe20000000003 */
[C---:B------:R-:W-:Y:S01]  /*6e70*/  FFMA R7, R73.reuse, R76, R7 ;  /* 0x0000004c49077223 */ /* 0x040fe20000000007 */
[----:B------:R-:W-:Y:S01]  /*6e80*/  F2FP.F16.E5M2.UNPACK_B R122, R152 ;  /* 0x00000098ff7a723e */ /* 0x000fe200020004ff */
[C---:B------:R-:W-:Y:S01]  /*6e90*/  FFMA R4, R73.reuse, R77, R4 ;  /* 0x0000004d49047223 */ /* 0x040fe20000000004 */
[C---:B------:R-:W-:Y:S01]  /*6ea0*/  FFMA R5, R73.reuse, R78, R5 ;  /* 0x0000004e49057223 */ /* 0x040fe20000000005 */
[----:B------:R-:W-:Y:S01]  /*6eb0*/  F2FP.F16.E5M2.UNPACK_B R124, R152.H1 ;  /* 0x00000098ff7c723e */ /* 0x000fe200030004ff */
[----:B------:R-:W-:Y:S01]  /*6ec0*/  FFMA R6, R73, R79, R6 ;  /* 0x0000004f49067223 */ /* 0x000fe20000000006 */
[----:B------:R-:W-:Y:S01]  /*6ed0*/  F2FP.SATFINITE.E5M2.F32.PACK_AB_MERGE_C R179, R7, R3, RZ ;  /* 0x0000000307b3723e */ /* 0x000fe200048060ff */
[----:B------:R-:W-:Y:S02]  /*6ee0*/  HADD2.F32 R117, -RZ, R118.H0_H0 ;  /* 0x20000076ff757230 */ /* 0x000fe40000004100 */
[----:B------:R-:W-:Y:S01]  /*6ef0*/  FMUL R11, R70, R11 ;  /* 0x0000000b460b7220 */ /* 0x000fe20000400000 */
[----:B------:R-:W-:Y:S01]  /*6f00*/  HADD2.F32 R83, -RZ, R84.H0_H0 ;  /* 0x20000054ff537230 */ /* 0x000fe20000004100 */
[----:B------:R-:W-:Y:S01]  /*6f10*/  F2FP.SATFINITE.E5M2.F32.PACK_AB_MERGE_C R184, R2, R0, R179 ;  /* 0x0000000002b8723e */ /* 0x000fe200048060b3 */
[----:B------:R-:W-:Y:S01]  /*6f20*/  HADD2.F32 R118, -RZ, R118.H1_H1 ;  /* 0x30000076ff767230 */ /* 0x000fe20000004100 */
[----:B------:R-:W-:Y:S01]  /*6f30*/  IADD3 R179, PT, PT, R171, R188, RZ ;  /* 0x000000bcabb37210 */ /* 0x000fe20007ffe0ff */
[C---:B------:R-:W-:Y:S01]  /*6f40*/  FFMA R11, R73.reuse, R80, R11 ;  /* 0x00000050490b7223 */ /* 0x040fe2000000000b */
[C---:B------:R-:W-:Y:S01]  /*6f50*/  FFMA R8, R73.reuse, R81, R8 ;  /* 0x0000005149087223 */ /* 0x040fe20000000008 */
[----:B------:R-:W-:Y:S01]  /*6f60*/  FFMA R9, R73, R82, R9 ;  /* 0x0000005249097223 */ /* 0x000fe20000000009 */
[----:B------:R-:W-:Y:S02]  /*6f70*/  HADD2.F32 R121, -RZ, R122.H0_H0 ;  /* 0x2000007aff797230 */ /* 0x000fe40000004100 */
[C---:B------:R-:W-:Y:S01]  /*6f80*/  FMUL R10, R70.reuse, R14 ;  /* 0x0000000e460a7220 */ /* 0x040fe20000400000 */
[----:B------:R-:W-:Y:S01]  /*6f90*/  HADD2.F32 R84, -RZ, R84.H1_H1 ;  /* 0x30000054ff547230 */ /* 0x000fe20000004100 */
[----:B------:R-:W-:Y:S01]  /*6fa0*/  F2FP.SATFINITE.E5M2.F32.PACK_AB_MERGE_C R185, R11, R6, RZ ;  /* 0x000000060bb9723e */ /* 0x000fe200048060ff */
[----:B------:R-:W-:Y:S02]  /*6fb0*/  HADD2.F32 R122, -RZ, R122.H1_H1 ;  /* 0x3000007aff7a7230 */ /* 0x000fe40000004100 */
[----:B------:R-:W-:Y:S01]  /*6fc0*/  FFMA R10, R73, R83, R10 ;  /* 0x00000053490a7223 */ /* 0x000fe2000000000a */
[C---:B------:R-:W-:Y:S01]  /*6fd0*/  FMUL R15, R70.reuse, R15 ;  /* 0x0000000f460f7220 */ /* 0x040fe20000400000 */
[--C-:B------:R-:W-:Y:S01]  /*6fe0*/  HADD2.F32 R87, -RZ, R88.reuse.H0_H0 ;  /* 0x20000058ff577230 */ /* 0x100fe20000004100 */
[----:B------:R-:W-:Y:S01]  /*6ff0*/  F2FP.SATFINITE.E5M2.F32.PACK_AB_MERGE_C R185, R5, R4, R185 ;  /* 0x0000000405b9723e */ /* 0x000fe200048060b9 */
[----:B------:R-:W-:Y:S02]  /*7000*/  HADD2.F32 R88, -RZ, R88.H1_H1 ;  /* 0x30000058ff587230 */ /* 0x000fe40000004100 */
[C---:B------:R-:W-:Y:S01]  /*7010*/  FFMA R15, R73.reuse, R84, R15 ;  /* 0x00000054490f7223 */ /* 0x040fe2000000000f */
[C---:B------:R-:W-:Y:S01]  /*7020*/  FFMA R12, R73.reuse, R85, R12 ;  /* 0x00000055490c7223 */ /* 0x040fe2000000000c */
[----:B------:R-:W-:Y:S01]  /*7030*/  FFMA R13, R73, R86, R13 ;  /* 0x00000056490d7223 */ /* 0x000fe2000000000d */
[C---:B------:R-:W-:Y:S01]  /*7040*/  FMUL R14, R70.reuse, R18 ;  /* 0x00000012460e7220 */ /* 0x040fe20000400000 */
[----:B------:R-:W-:Y:S01]  /*7050*/  F2FP.F16.E5M2.UNPACK_B R126, R153 ;  /* 0x00000099ff7e723e */ /* 0x000fe200020004ff */
[C---:B------:R-:W-:Y:S01]  /*7060*/  FMUL R19, R70.reuse, R19 ;  /* 0x0000001346137220 */ /* 0x040fe20000400000 */
[----:B------:R-:W-:Y:S01]  /*7070*/  HADD2.F32 R91, -RZ, R92.H0_H0 ;  /* 0x2000005cff5b7230 */ /* 0x000fe20000004100 */
[----:B------:R-:W-:Y:S01]  /*7080*/  F2FP.SATFINITE.E5M2.F32.PACK_AB_MERGE_C R186, R15, R10, RZ ;  /* 0x0000000a0fba723e */ /* 0x000fe200048060ff */
[C---:B------:R-:W-:Y:S01]  /*7090*/  FFMA R14, R73.reuse, R87, R14 ;  /* 0x00000057490e7223 */ /* 0x040fe2000000000e */
[C---:B------:R-:W-:Y:S01]  /*70a0*/  FFMA R19, R73.reuse, R88, R19 ;  /* 0x0000005849137223 */ /* 0x040fe20000000013 */
[C---:B------:R-:W-:Y:S01]  /*70b0*/  FFMA R16, R73.reuse, R89, R16 ;  /* 0x0000005949107223 */ /* 0x040fe20000000010 */
[----:B------:R-:W-:Y:S01]  /*70c0*/  F2FP.F16.E5M2.UNPACK_B R128, R153.H1 ;  /* 0x00000099ff80723e */ /* 0x000fe200030004ff */
[----:B------:R-:W-:Y:S01]  /*70d0*/  FFMA R17, R73, R90, R17 ;  /* 0x0000005a49117223 */ /* 0x000fe20000000011 */
[----:B------:R-:W-:Y:S01]  /*70e0*/  F2FP.SATFINITE.E5M2.F32.PACK_AB_MERGE_C R186, R9, R8, R186 ;  /* 0x0000000809ba723e */ /* 0x000fe200048060ba */
[--C-:B------:R-:W-:Y:S01]  /*70f0*/  HADD2.F32 R125, -RZ, R126.reuse.H0_H0 ;  /* 0x2000007eff7d7230 */ /* 0x100fe20000004100 */
[----:B------:R-:W-:Y:S01]  /*7100*/  F2FP.SATFINITE.E5M2.F32.PACK_AB_MERGE_C R187, R19, R14, RZ ;  /* 0x0000000e13bb723e */ /* 0x000fe200048060ff */
[----:B------:R-:W-:Y:S02]  /*7110*/  HADD2.F32 R126, -RZ, R126.H1_H1 ;  /* 0x3000007eff7e7230 */ /* 0x000fe40000004100 */
[C---:B------:R-:W-:Y:S01]  /*7120*/  FMUL R18, R70.reuse, R22 ;  /* 0x0000001646127220 */ /* 0x040fe20000400000 */
[----:B------:R-:W-:Y:S01]  /*7130*/  HADD2.F32 R92, -RZ, R92.H1_H1 ;  /* 0x3000005cff5c7230 */ /* 0x000fe20000004100 */
[----:B------:R-:W-:Y:S01]  /*7140*/  F2FP.SATFINITE.E5M2.F32.PACK_AB_MERGE_C R187, R13, R12, R187 ;  /* 0x0000000c0dbb723e */ /* 0x000fe200048060bb */
[C---:B------:R-:W-:Y:S01]  /*7150*/  FMUL R23, R70.reuse, R23 ;  /* 0x0000001746177220 */ /* 0x040fe20000400000 */
[--C-:B------:R-:W-:Y:S02]  /*7160*/  HADD2.F32 R95, -RZ, R96.reuse.H0_H0 ;  /* 0x20000060ff5f7230 */ /* 0x100fe40000004100 */
[C---:B------:R-:W-:Y:S01]  /*7170*/  FFMA R18, R73.reuse, R91, R18 ;  /* 0x0000005b49127223 */ /* 0x040fe20000000012 */
[----:B------:R-:W-:Y:S01]  /*7180*/  HADD2.F32 R96, -RZ, R96.H1_H1 ;  /* 0x30000060ff607230 */ /* 0x000fe20000004100 */
[----:B------:R1:W-:Y:S01]  /*7190*/  STS.128 [R137+UR44+0x8200], R184 ;  /* 0x008200b889007988 */ /* 0x0003e20008000c2c */
        /* <DEDUP_REMOVED lines=48> */
[----:B------:R1:W-:Y:S01]  /*74a0*/  STS.128 [R176+0x8010], R192 ;  /* 0x008010c0b0007388 */ /* 0x0003e20000000c00 */
[C---:B------:R-:W-:Y:S01]  /*74b0*/  FFMA R39, R73.reuse, R108, R39 ;  /* 0x0000006c49277223 */ /* 0x040fe20000000027 */
[C---:B------:R-:W-:Y:S01]  /*74c0*/  FFMA R36, R73.reuse, R109, R36 ;  /* 0x0000006d49247223 */ /* 0x040fe20000000024 */
[----:B------:R-:W-:Y:S01]  /*74d0*/  FFMA R37, R73, R110, R37 ;  /* 0x0000006e49257223 */ /* 0x000fe20000000025 */
[----:B------:R-:W-:Y:S01]  /*74e0*/  FMUL R38, R70, R42 ;  /* 0x0000002a46267220 */ /* 0x000fe20000400000 */
[----:B------:R-:W-:Y:S01]  /*74f0*/  ISETP.NE.AND P0, PT, R174, RZ, PT ;  /* 0x000000ffae00720c */ /* 0x000fe20003f05270 */
[C---:B------:R-:W-:Y:S01]  /*7500*/  FMUL R43, R70.reuse, R43 ;  /* 0x0000002b462b7220 */ /* 0x040fe20000400000 */
[--C-:B------:R-:W-:Y:S01]  /*7510*/  HADD2.F32 R115, -RZ, R116.reuse.H0_H0 ;  /* 0x20000074ff737230 */ /* 0x100fe20000004100 */
[----:B------:R-:W-:Y:S01]  /*7520*/  F2FP.SATFINITE.E5M2.F32.PACK_AB_MERGE_C R196, R39, R34, RZ ;  /* 0x0000002227c4723e */ /* 0x000fe200048060ff */
[C---:B------:R-:W-:Y:S01]  /*7530*/  FFMA R38, R73.reuse, R111, R38 ;  /* 0x0000006f49267223 */ /* 0x040fe20000000026 */
[C---:B------:R-:W-:Y:S01]  /*7540*/  FFMA R43, R73.reuse, R112, R43 ;  /* 0x00000070492b7223 */ /* 0x040fe2000000002b */
[----:B------:R-:W-:Y:S01]  /*7550*/  FFMA R40, R73, R113, R40 ;  /* 0x0000007149287223 */ /* 0x000fe20000000028 */
[----:B------:R-:W-:Y:S01]  /*7560*/  F2FP.SATFINITE.E5M2.F32.PACK_AB_MERGE_C R196, R33, R32, R196 ;  /* 0x0000002021c4723e */ /* 0x000fe200048060c4 */
[----:B------:R-:W-:Y:S01]  /*7570*/  FFMA R41, R73, R114, R41 ;  /* 0x0000007249297223 */ /* 0x000fe20000000029 */
[----:B------:R-:W-:Y:S01]  /*7580*/  HADD2.F32 R116, -RZ, R116.H1_H1 ;  /* 0x30000074ff747230 */ /* 0x000fe20000004100 */
[----:B------:R-:W-:Y:S01]  /*7590*/  F2FP.SATFINITE.E5M2.F32.PACK_AB_MERGE_C R197, R43, R38, RZ ;  /* 0x000000262bc5723e */ /* 0x000fe200048060ff */
[C---:B------:R-:W-:Y:S01]  /*75a0*/  FMUL R42, R70.reuse, R46 ;  /* 0x0000002e462a7220 */ /* 0x040fe20000400000 */
[C---:B------:R-:W-:Y:S01]  /*75b0*/  FMUL R47, R70.reuse, R47 ;  /* 0x0000002f462f7220 */ /* 0x040fe20000400000 */
[--C-:B------:R-:W-:Y:S01]  /*75c0*/  HADD2.F32 R119, -RZ, R120.reuse.H0_H0 ;  /* 0x20000078ff777230 */ /* 0x100fe20000004100 */
[----:B------:R-:W-:Y:S01]  /*75d0*/  F2FP.SATFINITE.E5M2.F32.PACK_AB_MERGE_C R197, R37, R36, R197 ;  /* 0x0000002425c5723e */ /* 0x000fe200048060c5 */
[C---:B------:R-:W-:Y:S01]  /*75e0*/  FFMA R42, R73.reuse, R115, R42 ;  /* 0x00000073492a7223 */ /* 0x040fe2000000002a */
[C---:B------:R-:W-:Y:S01]  /*75f0*/  FFMA R47, R73.reuse, R116, R47 ;  /* 0x00000074492f7223 */ /* 0x040fe2000000002f */
[----:B------:R-:W-:Y:S01]  /*7600*/  FFMA R44, R73, R117, R44 ;  /* 0x00000075492c7223 */ /* 0x000fe2000000002c */
[----:B------:R-:W-:Y:S01]  /*7610*/  ISETP.NE.AND P6, PT, R189, RZ, PT ;  /* 0x000000ffbd00720c */ /* 0x000fe20003fc5270 */
[----:B------:R-:W-:Y:S01]  /*7620*/  FFMA R45, R73, R118, R45 ;  /* 0x00000076492d7223 */ /* 0x000fe2000000002d */
[----:B------:R-:W-:Y:S01]  /*7630*/  HADD2.F32 R120, -RZ, R120.H1_H1 ;  /* 0x30000078ff787230 */ /* 0x000fe20000004100 */
[----:B------:R-:W-:Y:S01]  /*7640*/  F2FP.SATFINITE.E5M2.F32.PACK_AB_MERGE_C R198, R47, R42, RZ ;  /* 0x0000002a2fc6723e */ /* 0x000fe200048060ff */
[C---:B------:R-:W-:Y:S01]  /*7650*/  FMUL R46, R70.reuse, R50 ;  /* 0x00000032462e7220 */ /* 0x040fe20000400000 */
[C---:B------:R-:W-:Y:S01]  /*7660*/  FMUL R51, R70.reuse, R51 ;  /* 0x0000003346337220 */ /* 0x040fe20000400000 */
[--C-:B------:R-:W-:Y:S02]  /*7670*/  HADD2.F32 R123, -RZ, R124.reuse.H0_H0 ;  /* 0x2000007cff7b7230 */ /* 0x100fe40000004100 */
[C---:B------:R-:W-:Y:S01]  /*7680*/  FMUL R50, R70.reuse, R54 ;  /* 0x0000003646327220 */ /* 0x040fe20000400000 */
[C---:B------:R-:W-:Y:S01]  /*7690*/  FFMA R46, R73.reuse, R119, R46 ;  /* 0x00000077492e7223 */ /* 0x040fe2000000002e */
[----:B------:R-:W-:Y:S02]  /*76a0*/  HADD2.F32 R124, -RZ, R124.H1_H1 ;  /* 0x3000007cff7c7230 */ /* 0x000fe40000004100 */
[C---:B------:R-:W-:Y:S01]  /*76b0*/  FFMA R51, R73.reuse, R120, R51 ;  /* 0x0000007849337223 */ /* 0x040fe20000000033 */
[C---:B------:R-:W-:Y:S01]  /*76c0*/  FMUL R55, R70.reuse, R55 ;  /* 0x0000003746377220 */ /* 0x040fe20000400000 */
[C---:B------:R-:W-:Y:S01]  /*76d0*/  FFMA R48, R73.reuse, R121, R48 ;  /* 0x0000007949307223 */ /* 0x040fe20000000030 */
[C---:B------:R-:W-:Y:S01]  /*76e0*/  FFMA R49, R73.reuse, R122, R49 ;  /* 0x0000007a49317223 */ /* 0x040fe20000000031 */
[--C-:B------:R-:W-:Y:S02]  /*76f0*/  HADD2.F32 R127, -RZ, R128.reuse.H0_H0 ;  /* 0x20000080ff7f7230 */ /* 0x100fe40000004100 */
[C---:B------:R-:W-:Y:S01]  /*7700*/  FFMA R50, R73.reuse, R123, R50 ;  /* 0x0000007b49327223 */ /* 0x040fe20000000032 */
[----:B------:R-:W-:Y:S02]  /*7710*/  HADD2.F32 R128, -RZ, R128.H1_H1 ;  /* 0x30000080ff807230 */ /* 0x000fe40000004100 */
[C---:B------:R-:W-:Y:S01]  /*7720*/  FMUL R54, R70.reuse, R58 ;  /* 0x0000003a46367220 */ /* 0x040fe20000400000 */
        /* <DEDUP_REMOVED lines=16> */
[----:B------:R-:W-:Y:S01]  /*7830*/  FFMA R63, R73, R132, R63 ;  /* 0x00000084493f7223 */ /* 0x000fe2000000003f */
[----:B------:R-:W-:Y:S01]  /*7840*/  FMUL R67, R70, R67 ;  /* 0x0000004346437220 */ /* 0x000fe20000400000 */
[----:B------:R-:W-:Y:S01]  /*7850*/  F2FP.SATFINITE.E5M2.F32.PACK_AB_MERGE_C R199, R51, R46, RZ ;  /* 0x0000002e33c7723e */ /* 0x000fe200048060ff */
[C---:B------:R-:W-:Y:S01]  /*7860*/  FFMA R60, R73.reuse, R133, R60 ;  /* 0x00000085493c7223 */ /* 0x040fe2000000003c */
[C---:B------:R-:W-:Y:S01]  /*7870*/  FFMA R61, R73.reuse, R134, R61 ;  /* 0x00000086493d7223 */ /* 0x040fe2000000003d */
[C---:B------:R-:W-:Y:S01]  /*7880*/  FFMA R62, R73.reuse, R135, R62 ;  /* 0x00000087493e7223 */ /* 0x040fe2000000003e */
[----:B------:R-:W-:Y:S01]  /*7890*/  FFMA R67, R73, R136, R67 ;  /* 0x0000008849437223 */ /* 0x000fe20000000043 */
[----:B------:R-:W-:Y:S02]  /*78a0*/  F2FP.SATFINITE.E5M2.F32.PACK_AB_MERGE_C R198, R41, R40, R198 ;  /* 0x0000002829c6723e */ /* 0x000fe400048060c6 */
[----:B------:R-:W-:Y:S02]  /*78b0*/  F2FP.SATFINITE.E5M2.F32.PACK_AB_MERGE_C R199, R45, R44, R199 ;  /* 0x0000002c2dc7723e */ /* 0x000fe400048060c7 */
[----:B------:R-:W-:Y:S02]  /*78c0*/  F2FP.SATFINITE.E5M2.F32.PACK_AB_MERGE_C R200, R55, R50, RZ ;  /* 0x0000003237c8723e */ /* 0x000fe400048060ff */
[----:B------:R-:W-:Y:S01]  /*78d0*/  F2FP.SATFINITE.E5M2.F32.PACK_AB_MERGE_C R201, R59, R54, RZ ;  /* 0x000000363bc9723e */ /* 0x000fe200048060ff */
[----:B------:R1:W-:Y:S01]  /*78e0*/  STS.128 [R179+0x8020], R196 ;  /* 0x008020c4b3007388 */ /* 0x0003e20000000c00 */
[----:B------:R-:W-:Y:S02]  /*78f0*/  F2FP.SATFINITE.E5M2.F32.PACK_AB_MERGE_C R202, R63, R58, RZ ;  /* 0x0000003a3fca723e */ /* 0x000fe400048060ff */
[----:B------:R-:W-:Y:S02]  /*7900*/  F2FP.SATFINITE.E5M2.F32.PACK_AB_MERGE_C R203, R67, R62, RZ ;  /* 0x0000003e43cb723e */ /* 0x000fe400048060ff */
[----:B------:R-:W-:Y:S02]  /*7910*/  F2FP.SATFINITE.E5M2.F32.PACK_AB_MERGE_C R200, R49, R48, R200 ;  /* 0x0000003031c8723e */ /* 0x000fe400048060c8 */
[----:B------:R-:W-:Y:S02]  /*7920*/  F2FP.SATFINITE.E5M2.F32.PACK_AB_MERGE_C R201, R53, R52, R201 ;  /* 0x0000003435c9723e */ /* 0x000fe400048060c9 */
[----:B------:R-:W-:Y:S02]  /*7930*/  F2FP.SATFINITE.E5M2.F32.PACK_AB_MERGE_C R202, R57, R56, R202 ;  /* 0x0000003839ca723e */ /* 0x000fe400048060ca */
[----:B------:R-:W-:Y:S02]  /*7940*/  F2FP.SATFINITE.E5M2.F32.PACK_AB_MERGE_C R203, R61, R60, R203 ;  /* 0x0000003c3dcb723e */ /* 0x000fe400048060cb */
[----:B------:R-:W-:Y:S02]  /*7950*/  LEA R190, R166, UR44, 0x3 ;  /* 0x0000002ca6be7c11 */ /* 0x000fe4000f8e18ff */
[----:B------:R-:W-:Y:S01]  /*7960*/  @P6 SHF.L.U32 R191, R165, 0x1f, RZ ;  /* 0x0000001fa5bf6819 */ /* 0x000fe200000006ff */
[----:B------:R1:W-:Y:S01]  /*7970*/  STS.128 [R178+0x8010], R200 ;  /* 0x008010c8b2007388 */ /* 0x0003e20000000c00 */
[----:B------:R-:W-:Y:S01]  /*7980*/  @!PT LDS RZ, [RZ] ;  /* 0x00000000fffff984 */ /* 0x000fe20000000800 */
[----:B------:R-:W-:Y:S01]  /*7990*/  @!PT LDS RZ, [RZ] ;  /* 0x00000000fffff984 */ /* 0x000fe20000000800 */
[----:B------:R-:W-:Y:S01]  /*79a0*/  @!PT LDS RZ, [RZ] ;  /* 0x00000000fffff984 */ /* 0x000fe20000000800 */
[----:B------:R-:W-:Y:S01]  /*79b0*/  @!PT LDS RZ, [RZ] ;  /* 0x00000000fffff984 */ /* 0x000fe20000000800 */
[----:B------:R2:W-:Y:S07]  /*79c0*/  MEMBAR.ALL.CTA ;  /* 0x0000000000007992 */ /* 0x0005ee0000008000 */
[----:B--2---:R-:W2:Y:S02]  /*79d0*/  FENCE.VIEW.ASYNC.S ;  /* 0x00000000000073c6 */ /* 0x004ea40000000000 */
[----:B--2---:R-:W-:Y:S06]  /*79e0*/  BAR.SYNC.DEFER_BLOCKING 0x1, 0x80 ;  /* 0x0042000000007b1d */ /* 0x004fec0000010000 */
[----:B------:R-:W-:Y:S05]  /*79f0*/  @P0 BRA `(.L_x_116) ;  /* 0x0000000000280947 */ /* 0x000fea0003800000 */
[----:B------:R-:W-:Y:S01]  /*7a00*/  UIADD3 UR4, UPT, UPT, UR44, 0x8200, URZ ;  /* 0x000082002c047890 */ /* 0x000fe2000fffe0ff */
[----:B------:R-:W-:Y:S05]  /*7a10*/  UMOV UR51, UR36 ;  /* 0x0000002400337c82 */ /* 0x000fea0008000000 */
[----:B------:R-:W-:Y:S01]  /*7a20*/  MOV R173, UR4 ;  /* 0x0000000400ad7c02 */ /* 0x000fe20008000f00 */
[----:B------:R-:W-:Y:S03]  /*7a30*/  UIADD3 UR4, UP0, UPT, UR62, 0x680, URZ ;  /* 0x000006803e047890 */ /* 0x000fe6000ff1e0ff */
[----:B------:R-:W-:Y:S01]  /*7a40*/  R2UR UR48, R173 ;  /* 0x00000000ad3072ca */ /* 0x000fe200000e0000 */
[----:B------:R-:W-:Y:S11]  /*7a50*/  UIADD3.X UR5, UPT, UPT, URZ, UR63, URZ, UP0, !UPT ;  /* 0x0000003fff057290 */ /* 0x000ff600087fe4ff */
[----:B------:R-:W-:Y:S01]  /*7a60*/  @!UPT UIADD3 URZ, UPT, UPT, URZ, URZ, URZ ;  /* 0x000000fffffff290 */ /* 0x000fe2000fffe0ff */
[----:B------:R2:W-:Y:S01]  /*7a70*/  UTMASTG.3D [UR48], [UR4] ;  /* 0x00000030040073b5 */ /* 0x0005e20008010000 */
[----:B------:R0:W-:Y:S01]  /*7a80*/  UTMACMDFLUSH ;  /* 0x00000000000079b7 */ /* 0x0001e20000000000 */
[----:B--2---:R-:W-:Y:S04]  /*7a90*/  DEPBAR.LE SB0, 0x1 ;  /* 0x000080400000791a */ /* 0x004fe80000000000 */
.L_x_116:
[----:B------:R-:W-:Y:S05]  /*7aa0*/  BSYNC.RECONVERGENT B0 ;  /* 0x0000000000007941 */ /* 0x000fea0003800200 */
.L_x_115:
[----:B------:R-:W-:Y:S06]  /*7ab0*/  BAR.SYNC.DEFER_BLOCKING 0x1, 0x80 ;  /* 0x0042000000007b1d */ /* 0x000fec0000010000 */
[----:B------:R-:W2:Y:S01]  /*7ac0*/  @P6 SYNCS.PHASECHK.TRANS64.TRYWAIT P0, [R190+URZ+0xe0], R191 ;  /* 0x0000e0bfbe0065a7 */ /* 0x000ea200080011ff */
[----:B------:R-:W-:Y:S01]  /*7ad0*/  BSSY B1, `(.L_x_117) ;  /* 0x0000023000017945 */ /* 0x000fe20003800000 */
[----:B--2---:R-:W-:Y:S03]  /*7ae0*/  @P6 SEL R180, RZ, 0x1, !P0 ;  /* 0x00000001ffb46807 */ /* 0x004fe60004000000 */
[----:B------:R-:W-:Y:S05]  /*7af0*/  @!P6 BRA `(.L_x_118) ;  /* 0x000000000080e947 */ /* 0x000fea0003800000 */
[----:B------:R-:W-:Y:S01]  /*7b00*/  ISETP.NE.AND P1, PT, R181, RZ, PT ;  /* 0x000000ffb500720c */ /* 0x000fe20003f25270 */
[----:B------:R-:W2:Y:S01]  /*7b10*/  S2R R0, SR_CgaCtaId ;  /* 0x0000000000007919 */ /* 0x000ea20000008800 */
[----:B------:R-:W-:Y:S01]  /*7b20*/  ISETP.NE.AND P0, PT, R180, RZ, PT ;  /* 0x000000ffb400720c */ /* 0x000fe20003f05270 */
[----:B------:R-:W-:Y:S10]  /*7b30*/  BSSY B0, `(.L_x_119) ;  /* 0x0000009000007945 */ /* 0x000ff40003800000 */
[----:B------:R-:W-:Y:S04]  /*7b40*/  @P1 IMAD R3, R166, 0x2000, R171 ;  /* 0x00002000a6031824 */ /* 0x000fe800078e02ab */
[C---:B------:R-:W-:Y:S01]  /*7b50*/  @P1 IMAD.IADD R6, R3.reuse, 0x1, R182 ;  /* 0x0000000103061824 */ /* 0x040fe200078e02b6 */
[----:B------:R-:W-:Y:S03]  /*7b60*/  @P1 IADD3 R4, PT, PT, R3, R188, RZ ;  /* 0x000000bc03041210 */ /* 0x000fe60007ffe0ff */
[----:B------:R-:W-:Y:S01]  /*7b70*/  @P1 IMAD.IADD R2, R183, 0x1, R6 ;  /* 0x00000001b7021824 */ /* 0x000fe200078e0206 */
[----:B------:R-:W-:Y:S06]  /*7b80*/  @P0 BRA `(.L_x_120) ;  /* 0x00000000000c0947 */ /* 0x000fec0003800000 */
[----:B------:R-:W-:Y:S04]  /*7b90*/  SHF.L.U32 R5, R165, 0x1f, RZ ;  /* 0x0000001fa5057819 */ /* 0x000fe800000006ff */
[----:B------:R-:W3:Y:S02]  /*7ba0*/  SYNCS.PHASECHK.TRANS64.TRYWAIT P0, [R190+URZ+0xe0], R5 ;  /* 0x0000e005be0075a7 */ /* 0x000ee400080011ff */
[----:B---3--:R-:W-:Y:S05]  /*7bb0*/  @!P0 BRA `(.L_x_121) ;  /* 0x0000004c00c08947 */ /* 0x008fea0003800000 */
.L_x_120:
[----:B------:R-:W-:Y:S05]  /*7bc0*/  BSYNC B0 ;  /* 0x0000000000007941 */ /* 0x000fea0003800000 */
.L_x_119:
[----:B------:R-:W-:Y:S01]  /*7bd0*/  ISETP.NE.AND P0, PT, R181, RZ, PT ;  /* 0x000000ffb500720c */ /* 0x000fe20003f05270 */
[----:B---3--:R-:W-:Y:S02]  /*7be0*/  VIADD R5, R190, 0x100 ;  /* 0x00000100be057836 */ /* 0x008fe40000000000 */
[----:B------:R-:W-:Y:S03]  /*7bf0*/  VIADD R166, R166, 0x1 ;  /* 0x00000001a6a67836 */ /* 0x000fe60000000000 */
[----:B--2---:R-:W-:Y:S07]  /*7c00*/  PRMT R0, R0, 0x654, R5 ;  /* 0x0000065400007816 */ /* 0x004fee0000000005 */
[----:B------:R2:W3:Y:S04]  /*7c10*/  @P0 LDS.128 R140, [R3] ;  /* 0x00000000038c0984 */ /* 0x0004e80000000c00 */
[----:B------:R2:W4:Y:S04]  /*7c20*/  @P0 LDS.128 R148, [R4+0x20] ;  /* 0x0000200004940984 */ /* 0x0005280000000c00 */
        /* <DEDUP_REMOVED lines=12> */
[----:B--234-:R-:W-:Y:S02]  /*7cf0*/  LOP3.LUT R165, R165, R0, RZ, 0x3c, !PT ;  /* 0x00000000a5a57212 */ /* 0x01cfe400078e3cff */
.L_x_118:
[----:B------:R-:W-:Y:S05]  /*7d00*/  BSYNC B1 ;  /* 0x0000000000017941 */ /* 0x000fea0003800000 */
.L_x_117:
[----:B------:R-:W-:Y:S01]  /*7d10*/  VIADD R0, R71, 0x40 ;  /* 0x0000004047007836 */ /* 0x000fe20000000000 */
[----:B------:R-:W-:Y:S04]  /*7d20*/  BSSY.RECONVERGENT B6, `(.L_x_122) ;  /* 0x0000015000067945 */ /* 0x000fe80003800200 */
[----:B------:R-:W-:Y:S04]  /*7d30*/  SHF.R.U32.HI R0, RZ, 0x15, R0 ;  /* 0x00000015ff007819 */ /* 0x000fe80000011600 */
[----:B------:R-:W-:Y:S11]  /*7d40*/  LOP3.LUT P0, RZ, R0, 0x3, R159, 0x48, !PT ;  /* 0x0000000300ff7812 */ /* 0x000ff6000780489f */
[----:B------:R-:W-:Y:S02]  /*7d50*/  @!UPT UIADD3 URZ, UPT, UPT, URZ, URZ, URZ ;  /* 0x000000fffffff290 */ /* 0x000fe4000fffe0ff */
        /* <DEDUP_REMOVED lines=8> */
[----:B------:R-:W5:Y:S01]  /*7de0*/  LDCU.64 UR4, c[0x4][0x18] ;  /* 0x01000300ff0477ac */ /* 0x000f620008000a00 */
[----:B--2---:R-:W-:Y:S01]  /*7df0*/  MOV R5, UR9 ;  /* 0x0000000900057c02 */ /* 0x004fe20008000f00 */
[----:B------:R-:W-:Y:S01]  /*7e00*/  IMAD.U32 R4, RZ, RZ, UR8 ;  /* 0x00000008ff047e24 */ /* 0x000fe2000f8e00ff */
[----:B---3--:R-:W-:Y:S01]  /*7e10*/  MOV R7, UR7 ;  /* 0x0000000700077c02 */ /* 0x008fe20008000f00 */
[----:B------:R-:W-:Y:S01]  /*7e20*/  IMAD.U32 R6, RZ, RZ, UR6 ;  /* 0x00000006ff067e24 */ /* 0x000fe2000f8e00ff */
[----:B-----5:R-:W-:Y:S01]  /*7e30*/  MOV R11, UR5 ;  /* 0x00000005000b7c02 */ /* 0x020fe20008000f00 */
[----:B------:R-:W-:Y:S02]  /*7e40*/  IMAD.U32 R10, RZ, RZ, UR4 ;  /* 0x00000004ff0a7e24 */ /* 0x000fe4000f8e00ff */
[----:B------:R-:W-:Y:S07]  /*7e50*/  LEPC R20, `(.L_x_123) ;  /* 0x000000001014794e */ /* 0x000fee0000000000 */
[----:B-1--4-:R-:W-:Y:S05]  /*7e60*/  CALL.ABS.NOINC R2 ;  /* 0x0000000002007343 */ /* 0x012fea0003c00000 */
.L_x_123:
[----:B------:R-:W-:Y:S05]  /*7e70*/  BSYNC.RECONVERGENT B6 ;  /* 0x0000000000067941 */ /* 0x000fea0003800200 */
.L_x_122:
[----:B------:R-:W-:Y:S01]  /*7e80*/  F2FP.F16.E5M2.UNPACK_B R4, R141 ;  /* 0x0000008dff04723e */ /* 0x000fe200020004ff */
[----:B------:R-:W-:Y:S05]  /*7e90*/  WARPSYNC.ALL ;  /* 0x0000000000007948 */ /* 0x000fea0003800000 */
[----:B------:R-:W-:Y:S01]  /*7ea0*/  R2UR UR4, R71 ;  /* 0x00000000470472ca */ /* 0x000fe200000e0000 */
[--C-:B------:R-:W-:Y:S01]  /*7eb0*/  HADD2.F32 R78, -RZ, R4.reuse.H0_H0 ;  /* 0x20000004ff4e7230 */ /* 0x100fe20000004100 */
[-C--:B------:R-:W-:Y:S01]  /*7ec0*/  F2FP.F16.E5M2.UNPACK_B R0, R140.reuse ;  /* 0x0000008cff00723e */ /* 0x080fe200020004ff */
[----:B------:R-:W-:Y:S01]  /*7ed0*/  HADD2.F32 R75, -RZ, R4.H1_H1 ;  /* 0x30000004ff4b7230 */ /* 0x000fe20000004100 */
[----:B------:R-:W-:Y:S01]  /*7ee0*/  F2FP.F16.E5M2.UNPACK_B R4, R143 ;  /* 0x0000008fff04723e */ /* 0x000fe200020004ff */
[----:B------:R-:W-:Y:S01]  /*7ef0*/  BSSY.RECONVERGENT B0, `(.L_x_124) ;  /* 0x0000116000007945 */ /* 0x000fe20003800200 */
[----:B------:R-:W-:Y:S01]  /*7f00*/  F2FP.F16.E5M2.UNPACK_B R3, R140.H1 ;  /* 0x0000008cff03723e */ /* 0x000fe200030004ff */
[--C-:B------:R-:W-:Y:S01]  /*7f10*/  HADD2.F32 R2, -RZ, R0.reuse.H0_H0 ;  /* 0x20000000ff027230 */ /* 0x100fe20000004100 */
[----:B-1----:R-:W-:Y:S01]  /*7f20*/  F2FP.F16.E5M2.UNPACK_B R127, R154 ;  /* 0x0000009aff7f723e */ /* 0x002fe200020004ff */
[----:B------:R-:W-:Y:S01]  /*7f30*/  HADD2.F32 R72, -RZ, R0.H1_H1 ;  /* 0x30000000ff487230 */ /* 0x000fe20000004100 */
[----:B------:R-:W-:Y:S01]  /*7f40*/  F2FP.F16.E5M2.UNPACK_B R0, R141.H1 ;  /* 0x0000008dff00723e */ /* 0x000fe200030004ff */
[--C-:B------:R-:W-:Y:S01]  /*7f50*/  HADD2.F32 R74, -RZ, R3.reuse.H0_H0 ;  /* 0x20000003ff4a7230 */ /* 0x100fe20000004100 */
[----:B------:R-:W-:Y:S01]  /*7f60*/  F2FP.F16.E5M2.UNPACK_B R117, R151.H1 ;  /* 0x00000097ff75723e */ /* 0x000fe200030004ff */
[----:B------:R-:W-:Y:S01]  /*7f70*/  HADD2.F32 R76, -RZ, R3.H1_H1 ;  /* 0x30000003ff4c7230 */ /* 0x000fe20000004100 */
[-C--:B------:R-:W-:Y:S01]  /*7f80*/  F2FP.F16.E5M2.UNPACK_B R3, R142.reuse ;  /* 0x0000008eff03723e */ /* 0x080fe200020004ff */
[--C-:B------:R-:W-:Y:S01]  /*7f90*/  HADD2.F32 R80, -RZ, R0.reuse.H0_H0 ;  /* 0x20000000ff507230 */ /* 0x100fe20000004100 */
[----:B------:R-:W-:Y:S01]  /*7fa0*/  ISETP.NE.AND P0, PT, R174, RZ, PT ;  /* 0x000000ffae00720c */ /* 0x000fe20003f05270 */
[----:B------:R-:W-:Y:S01]  /*7fb0*/  HADD2.F32 R77, -RZ, R0.H1_H1 ;  /* 0x30000000ff4d7230 */ /* 0x000fe20000004100 */
[----:B------:R-:W-:Y:S01]  /*7fc0*/  F2FP.F16.E5M2.UNPACK_B R0, R142.H1 ;  /* 0x0000008eff00723e */ /* 0x000fe200030004ff */
[--C-:B------:R-:W-:Y:S01]  /*7fd0*/  HADD2.F32 R82, -RZ, R3.reuse.H0_H0 ;  /* 0x20000003ff527230 */ /* 0x100fe20000004100 */
[----:B------:R-:W-:Y:S01]  /*7fe0*/  ISETP.NE.AND P6, PT, R189, RZ, PT ;  /* 0x000000ffbd00720c */ /* 0x000fe20003fc5270 */
[----:B------:R-:W-:Y:S01]  /*7ff0*/  HADD2.F32 R79, -RZ, R3.H1_H1 ;  /* 0x30000003ff4f7230 */ /* 0x000fe20000004100 */
[----:B------:R-:W-:Y:S01]  /*8000*/  F2FP.F16.E5M2.UNPACK_B R3, R143.H1 ;  /* 0x0000008fff03723e */ /* 0x000fe200030004ff */
[--C-:B------:R-:W-:Y:S02]  /*8010*/  HADD2.F32 R84, -RZ, R0.reuse.H0_H0 ;  /* 0x20000000ff547230 */ /* 0x100fe40000004100 */
[----:B------:R-:W-:Y:S01]  /*8020*/  HADD2.F32 R81, -RZ, R0.H1_H1 ;  /* 0x30000000ff517230 */ /* 0x000fe20000004100 */
[-C--:B------:R-:W-:Y:S01]  /*8030*/  F2FP.F16.E5M2.UNPACK_B R0, R144.reuse ;  /* 0x00000090ff00723e */ /* 0x080fe200020004ff */
[--C-:B------:R-:W-:Y:S02]  /*8040*/  HADD2.F32 R86, -RZ, R4.reuse.H0_H0 ;  /* 0x20000004ff567230 */ /* 0x100fe40000004100 */
[----:B------:R-:W-:Y:S01]  /*8050*/  HADD2.F32 R83, -RZ, R4.H1_H1 ;  /* 0x30000004ff537230 */ /* 0x000fe20000004100 */
[-C--:B------:R-:W-:Y:S01]  /*8060*/  F2FP.F16.E5M2.UNPACK_B R4, R145.reuse ;  /* 0x00000091ff04723e */ /* 0x080fe200020004ff */
[--C-:B------:R-:W-:Y:S02]  /*8070*/  HADD2.F32 R90, -RZ, R0.reuse.H0_H0 ;  /* 0x20000000ff5a7230 */ /* 0x100fe40000004100 */
[----:B------:R-:W-:Y:S01]  /*8080*/  HADD2.F32 R87, -RZ, R0.H1_H1 ;  /* 0x30000000ff577230 */ /* 0x000fe20000004100 */
[----:B------:R-:W-:Y:S01]  /*8090*/  F2FP.F16.E5M2.UNPACK_B R0, R145.H1 ;  /* 0x00000091ff00723e */ /* 0x000fe200030004ff */
[--C-:B------:R-:W-:Y:S02]  /*80a0*/  HADD2.F32 R88, -RZ, R3.reuse.H0_H0 ;  /* 0x20000003ff587230 */ /* 0x100fe40000004100 */
[----:B------:R-:W-:Y:S01]  /*80b0*/  HADD2.F32 R85, -RZ, R3.H1_H1 ;  /* 0x30000003ff557230 */ /* 0x000fe20000004100 */
[----:B------:R-:W-:Y:S01]  /*80c0*/  F2FP.F16.E5M2.UNPACK_B R3, R144.H1 ;  /* 0x00000090ff03723e */ /* 0x000fe200030004ff */
[--C-:B------:R-:W-:Y:S02]  /*80d0*/  HADD2.F32 R96, -RZ, R0.reuse.H0_H0 ;  /* 0x20000000ff607230 */ /* 0x100fe40000004100 */
[----:B------:R-:W-:Y:S01]  /*80e0*/  HADD2.F32 R93, -RZ, R0.H1_H1 ;  /* 0x30000000ff5d7230 */ /* 0x000fe20000004100 */
[-C--:B------:R-:W-:Y:S01]  /*80f0*/  F2FP.F16.E5M2.UNPACK_B R0, R146.reuse.H1 ;  /* 0x00000092ff00723e */ /* 0x080fe200030004ff */
[--C-:B------:R-:W-:Y:S02]  /*8100*/  HADD2.F32 R94, -RZ, R4.reuse.H0_H0 ;  /* 0x20000004ff5e7230 */ /* 0x100fe40000004100 */
[----:B------:R-:W-:Y:S01]  /*8110*/  HADD2.F32 R91, -RZ, R4.H1_H1 ;  /* 0x30000004ff5b7230 */ /* 0x000fe20000004100 */
[----:B------:R-:W-:Y:S01]  /*8120*/  F2FP.F16.E5M2.UNPACK_B R4, R147 ;  /* 0x00000093ff04723e */ /* 0x000fe200020004ff */
[--C-:B------:R-:W-:Y:S02]  /*8130*/  HADD2.F32 R92, -RZ, R3.reuse.H0_H0 ;  /* 0x20000003ff5c7230 */ /* 0x100fe40000004100 */
[----:B------:R-:W-:Y:S01]  /*8140*/  HADD2.F32 R89, -RZ, R3.H1_H1 ;  /* 0x30000003ff597230 */ /* 0x000fe20000004100 */
[----:B------:R-:W-:Y:S01]  /*8150*/  F2FP.F16.E5M2.UNPACK_B R3, R146 ;  /* 0x00000092ff03723e */ /* 0x000fe200020004ff */
[--C-:B------:R-:W-:Y:S02]  /*8160*/  HADD2.F32 R100, -RZ, R0.reuse.H0_H0 ;  /* 0x20000000ff647230 */ /* 0x100fe40000004100 */
[----:B------:R-:W-:Y:S01]  /*8170*/  HADD2.F32 R97, -RZ, R0.H1_H1 ;  /* 0x30000000ff617230 */ /* 0x000fe20000004100 */
[-C--:B------:R-:W-:Y:S01]  /*8180*/  F2FP.F16.E5M2.UNPACK_B R0, R148.reuse ;  /* 0x00000094ff00723e */ /* 0x080fe200020004ff */
[--C-:B------:R-:W-:Y:S02]  /*8190*/  HADD2.F32 R102, -RZ, R4.reuse.H0_H0 ;  /* 0x20000004ff667230 */ /* 0x100fe40000004100 */
[----:B------:R-:W-:Y:S01]  /*81a0*/  HADD2.F32 R99, -RZ, R4.H1_H1 ;  /* 0x30000004ff637230 */ /* 0x000fe20000004100 */
[----:B------:R-:W-:Y:S01]  /*81b0*/  F2FP.F16.E5M2.UNPACK_B R4, R149 ;  /* 0x00000095ff04723e */ /* 0x000fe200020004ff */
[--C-:B------:R-:W-:Y:S02]  /*81c0*/  HADD2.F32 R98, -RZ, R3.reuse.H0_H0 ;  /* 0x20000003ff627230 */ /* 0x100fe40000004100 */
[----:B------:R-:W-:Y:S01]  /*81d0*/  HADD2.F32 R95, -RZ, R3.H1_H1 ;  /* 0x30000003ff5f7230 */ /* 0x000fe20000004100 */
[----:B------:R-:W-:Y:S01]  /*81e0*/  F2FP.F16.E5M2.UNPACK_B R3, R147.H1 ;  /* 0x00000093ff03723e */ /* 0x000fe200030004ff */
[--C-:B------:R-:W-:Y:S02]  /*81f0*/  HADD2.F32 R106, -RZ, R0.reuse.H0_H0 ;  /* 0x20000000ff6a7230 */ /* 0x100fe40000004100 */
[----:B------:R-:W-:Y:S01]  /*8200*/  HADD2.F32 R103, -RZ, R0.H1_H1 ;  /* 0x30000000ff677230 */ /* 0x000fe20000004100 */
[----:B------:R-:W-:Y:S01]  /*8210*/  F2FP.F16.E5M2.UNPACK_B R0, R148.H1 ;  /* 0x00000094ff00723e */ /* 0x000fe200030004ff */
[--C-:B------:R-:W-:Y:S02]  /*8220*/  HADD2.F32 R110, -RZ, R4.reuse.H0_H0 ;  /* 0x20000004ff6e7230 */ /* 0x100fe40000004100 */
[----:B------:R-:W-:Y:S02]  /*8230*/  HADD2.F32 R107, -RZ, R4.H1_H1 ;  /* 0x30000004ff6b7230 */ /* 0x000fe40000004100 */
[--C-:B------:R-:W-:Y:S01]  /*8240*/  HADD2.F32 R104, -RZ, R3.reuse.H0_H0 ;  /* 0x20000003ff687230 */ /* 0x100fe20000004100 */
[----:B------:R-:W1:Y:S01]  /*8250*/  LDTM.x64 R4, tmem[UR4+0x40] ;  /* 0x00004004000479ee */ /* 0x000e620008340000 */
[----:B------:R-:W-:Y:S01]  /*8260*/  HADD2.F32 R101, -RZ, R3.H1_H1 ;  /* 0x30000003ff657230 */ /* 0x000fe20000004100 */
[----:B------:R-:W-:Y:S01]  /*8270*/  F2FP.F16.E5M2.UNPACK_B R3, R149.H1 ;  /* 0x00000095ff03723e */ /* 0x000fe200030004ff */
        /* <DEDUP_REMOVED lines=14> */
[----:B------:R-:W-:Y:S01]  /*8360*/  F2FP.F16.E5M2.UNPACK_B R0, R152.H1 ;  /* 0x00000098ff00723e */ /* 0x000fe200030004ff */
[--C-:B------:R-:W-:Y:S02]  /*8370*/  HADD2.F32 R122, -RZ, R3.reuse.H0_H0 ;  /* 0x20000003ff7a7230 */ /* 0x100fe40000004100 */
[C---:B-1----:R-:W-:Y:S01]  /*8380*/  FMUL R7, R70.reuse, R7 ;  /* 0x0000000746077220 */ /* 0x042fe20000400000 */
        /* <DEDUP_REMOVED lines=10> */
[C---:B------:R-:W-:Y:S01]  /*8430*/  FMUL R0, R70.reuse, R4 ;  /* 0x0000000446007220 */ /* 0x040fe20000400000 */
[--C-:B------:R-:W-:Y:S01]  /*8440*/  HADD2.F32 R130, -RZ, R127.reuse.H0_H0 ;  /* 0x2000007fff827230 */ /* 0x100fe20000004100 */
[----:B------:R-:W-:Y:S01]  /*8450*/  F2FP.F16.E5M2.UNPACK_B R4, R155 ;  /* 0x0000009bff04723e */ /* 0x000fe200020004ff */
[----:B------:R-:W-:Y:S02]  /*8460*/  HADD2.F32 R127, -RZ, R127.H1_H1 ;  /* 0x3000007fff7f7230 */ /* 0x000fe40000004100 */
[C---:B------:R-:W-:Y:S01]  /*8470*/  FFMA R0, R73.reuse, R2, R0 ;  /* 0x0000000249007223 */ /* 0x040fe20000000000 */
[C---:B------:R-:W-:Y:S01]  /*8480*/  FMUL R2, R70.reuse, R5 ;  /* 0x0000000546027220 */ /* 0x040fe20000400000 */
[--C-:B------:R-:W-:Y:S01]  /*8490*/  HADD2.F32 R132, -RZ, R3.reuse.H0_H0 ;  /* 0x20000003ff847230 */ /* 0x100fe20000004100 */
[----:B------:R-:W-:Y:S01]  /*84a0*/  F2FP.F16.E5M2.UNPACK_B R5, R155.H1 ;  /* 0x0000009bff05723e */ /* 0x000fe200030004ff */
[----:B------:R-:W-:Y:S02]  /*84b0*/  HADD2.F32 R129, -RZ, R3.H1_H1 ;  /* 0x30000003ff817230 */ /* 0x000fe40000004100 */
[C---:B------:R-:W-:Y:S01]  /*84c0*/  FFMA R2, R73.reuse, R72, R2 ;  /* 0x0000004849027223 */ /* 0x040fe20000000002 */
[--C-:B------:R-:W-:Y:S02]  /*84d0*/  HADD2.F32 R72, -RZ, R4.reuse.H0_H0 ;  /* 0x20000004ff487230 */ /* 0x100fe40000004100 */
[C---:B------:R-:W-:Y:S01]  /*84e0*/  FMUL R3, R70.reuse, R6 ;  /* 0x0000000646037220 */ /* 0x040fe20000400000 */
[----:B------:R-:W-:Y:S02]  /*84f0*/  HADD2.F32 R131, -RZ, R4.H1_H1 ;  /* 0x30000004ff837230 */ /* 0x000fe40000004100 */
[C---:B------:R-:W-:Y:S01]  /*8500*/  FMUL R4, R70.reuse, R9 ;  /* 0x0000000946047220 */ /* 0x040fe20000400000 */
[--C-:B------:R-:W-:Y:S02]  /*8510*/  HADD2.F32 R133, -RZ, R5.reuse.H1_H1 ;  /* 0x30000005ff857230 */ /* 0x100fe40000004100 */
[C---:B------:R-:W-:Y:S01]  /*8520*/  FFMA R3, R73.reuse, R74, R3 ;  /* 0x0000004a49037223 */ /* 0x040fe20000000003 */
[----:B------:R-:W-:Y:S01]  /*8530*/  FFMA R7, R73, R76, R7 ;  /* 0x0000004c49077223 */ /* 0x000fe20000000007 */
[----:B------:R-:W-:Y:S02]  /*8540*/  HADD2.F32 R74, -RZ, R5.H0_H0 ;  /* 0x20000005ff4a7230 */ /* 0x000fe40000004100 */
[C---:B------:R-:W-:Y:S01]  /*8550*/  FMUL R5, R70.reuse, R10 ;  /* 0x0000000a46057220 */ /* 0x040fe20000400000 */
[C---:B------:R-:W-:Y:S01]  /*8560*/  FMUL R6, R70.reuse, R11 ;  /* 0x0000000b46067220 */ /* 0x040fe20000400000 */
[C---:B------:R-:W-:Y:S01]  /*8570*/  FMUL R11, R70.reuse, R16 ;  /* 0x00000010460b7220 */ /* 0x040fe20000400000 */
[----:B------:R-:W-:Y:S01]  /*8580*/  F2FP.SATFINITE.E5M2.F32.PACK_AB_MERGE_C R135, R7, R3, RZ ;  /* 0x000000030787723e */ /* 0x000fe200048060ff */
[C---:B------:R-:W-:Y:S01]  /*8590*/  FMUL R3, R70.reuse, R8 ;  /* 0x0000000846037220 */ /* 0x040fe20000400000 */
[C---:B------:R-:W-:Y:S01]  /*85a0*/  FMUL R7, R70.reuse, R12 ;  /* 0x0000000c46077220 */ /* 0x040fe20000400000 */
[C---:B------:R-:W-:Y:S01]  /*85b0*/  FMUL R8, R70.reuse, R13 ;  /* 0x0000000d46087220 */ /* 0x040fe20000400000 */
[C---:B------:R-:W-:Y:S01]  /*85c0*/  FMUL R12, R70.reuse, R17 ;  /* 0x00000011460c7220 */ /* 0x040fe20000400000 */
[C---:B------:R-:W-:Y:S01]  /*85d0*/  FFMA R3, R73.reuse, R78, R3 ;  /* 0x0000004e49037223 */ /* 0x040fe20000000003 */
[C---:B------:R-:W-:Y:S01]  /*85e0*/  FFMA R4, R73.reuse, R75, R4 ;  /* 0x0000004b49047223 */ /* 0x040fe20000000004 */
[C---:B------:R-:W-:Y:S01]  /*85f0*/  FFMA R5, R73.reuse, R80, R5 ;  /* 0x0000005049057223 */ /* 0x040fe20000000005 */
[C---:B------:R-:W-:Y:S01]  /*8600*/  FFMA R6, R73.reuse, R77, R6 ;  /* 0x0000004d49067223 */ /* 0x040fe20000000006 */
[C---:B------:R-:W-:Y:S01]  /*8610*/  FFMA R7, R73.reuse, R82, R7 ;  /* 0x0000005249077223 */ /* 0x040fe20000000007 */
[C---:B------:R-:W-:Y:S01]  /*8620*/  FFMA R8, R73.reuse, R79, R8 ;  /* 0x0000004f49087223 */ /* 0x040fe20000000008 */
[C---:B------:R-:W-:Y:S01]  /*8630*/  FMUL R16, R70.reuse, R21 ;  /* 0x0000001546107220 */ /* 0x040fe20000400000 */
[----:B------:R-:W-:Y:S01]  /*8640*/  FMUL R9, R70, R14 ;  /* 0x0000000e46097220 */ /* 0x000fe20000400000 */
[----:B------:R-:W-:Y:S01]  /*8650*/  F2FP.SATFINITE.E5M2.F32.PACK_AB_MERGE_C R5, R6, R5, RZ ;  /* 0x000000050605723e */ /* 0x000fe200048060ff */
[C---:B------:R-:W-:Y:S01]  /*8660*/  FMUL R10, R70.reuse, R15 ;  /* 0x0000000f460a7220 */ /* 0x040fe20000400000 */
[C---:B------:R-:W-:Y:S01]  /*8670*/  FMUL R15, R70.reuse, R20 ;  /* 0x00000014460f7220 */ /* 0x040fe20000400000 */
[C---:B------:R-:W-:Y:S01]  /*8680*/  FFMA R9, R73.reuse, R84, R9 ;  /* 0x0000005449097223 */ /* 0x040fe20000000009 */
[C---:B------:R-:W-:Y:S01]  /*8690*/  FMUL R20, R70.reuse, R25 ;  /* 0x0000001946147220 */ /* 0x040fe20000400000 */
[C---:B------:R-:W-:Y:S01]  /*86a0*/  FFMA R10, R73.reuse, R81, R10 ;  /* 0x00000051490a7223 */ /* 0x040fe2000000000a */
[C---:B------:R-:W-:Y:S01]  /*86b0*/  FFMA R11, R73.reuse, R86, R11 ;  /* 0x00000056490b7223 */ /* 0x040fe2000000000b */
[C---:B------:R-:W-:Y:S01]  /*86c0*/  FFMA R12, R73.reuse, R83, R12 ;  /* 0x00000053490c7223 */ /* 0x040fe2000000000c */
[C---:B------:R-:W-:Y:S01]  /*86d0*/  FMUL R13, R70.reuse, R18 ;  /* 0x00000012460d7220 */ /* 0x040fe20000400000 */
[----:B------:R-:W-:Y:S01]  /*86e0*/  FMUL R14, R70, R19 ;  /* 0x00000013460e7220 */ /* 0x000fe20000400000 */
[----:B------:R-:W-:Y:S01]  /*86f0*/  F2FP.SATFINITE.E5M2.F32.PACK_AB_MERGE_C R9, R10, R9, RZ ;  /* 0x000000090a09723e */ /* 0x000fe200048060ff */
[C---:B------:R-:W-:Y:S01]  /*8700*/  FMUL R19, R70.reuse, R24 ;  /* 0x0000001846137220 */ /* 0x040fe20000400000 */
        /* <DEDUP_REMOVED lines=17> */
[----:B------:R-:W-:Y:S01]  /*8820*/  FMUL R27, R70, R32 ;  /* 0x00000020461b7220 */ /* 0x000fe20000400000 */
[C---:B------:R-:W-:Y:S01]  /*8830*/  FFMA R21, R73.reuse, R96, R21 ;  /* 0x0000006049157223 */ /* 0x040fe20000000015 */
[C---:B------:R-:W-:Y:S01]  /*8840*/  FFMA R22, R73.reuse, R93, R22 ;  /* 0x0000005d49167223 */ /* 0x040fe20000000016 */
[----:B------:R-:W-:Y:S01]  /*8850*/  F2FP.SATFINITE.E5M2.F32.PACK_AB_MERGE_C R16, R16, R15, R17 ;  /* 0x0000000f1010723e */ /* 0x000fe20004806011 */
[C---:B------:R-:W-:Y:S01]  /*8860*/  FFMA R23, R73.reuse, R98, R23 ;  /* 0x0000006249177223 */ /* 0x040fe20000000017 */
[C---:B------:R-:W-:Y:S01]  /*8870*/  FFMA R24, R73.reuse, R95, R24 ;  /* 0x0000005f49187223 */ /* 0x040fe20000000018 */
[----:B------:R-:W-:Y:S01]  /*8880*/  FMUL R32, R70, R37 ;  /* 0x0000002546207220 */ /* 0x000fe20000400000 */
[----:B------:R-:W-:Y:S01]  /*8890*/  F2FP.SATFINITE.E5M2.F32.PACK_AB_MERGE_C R21, R22, R21, RZ ;  /* 0x000000151615723e */ /* 0x000fe200048060ff */
[C---:B------:R-:W-:Y:S01]  /*88a0*/  FMUL R25, R70.reuse, R30 ;  /* 0x0000001e46197220 */ /* 0x040fe20000400000 */
[C---:B------:R-:W-:Y:S01]  /*88b0*/  FMUL R26, R70.reuse, R31 ;  /* 0x0000001f461a7220 */ /* 0x040fe20000400000 */
[----:B------:R-:W-:Y:S01]  /*88c0*/  FMUL R31, R70, R36 ;  /* 0x00000024461f7220 */ /* 0x000fe20000400000 */
[----:B------:R-:W-:Y:S01]  /*88d0*/  F2FP.SATFINITE.E5M2.F32.PACK_AB_MERGE_C R17, R20, R19, R21 ;  /* 0x000000131411723e */ /* 0x000fe20004806015 */
        /* <DEDUP_REMOVED lines=8> */
[----:B------:R-:W-:Y:S01]  /*8960*/  FMUL R35, R70, R40 ;  /* 0x0000002846237220 */ /* 0x000fe20000400000 */
[C---:B------:R-:W-:Y:S01]  /*8970*/  FFMA R29, R73.reuse, R104, R29 ;  /* 0x00000068491d7223 */ /* 0x040fe2000000001d */
[----:B------:R-:W-:Y:S01]  /*8980*/  F2FP.SATFINITE.E5M2.F32.PACK_AB_MERGE_C R18, R24, R23, R18 ;  /* 0x000000171812723e */ /* 0x000fe20004806012 */
        /* <DEDUP_REMOVED lines=22> */
[C---:B------:R-:W-:Y:S01]  /*8af0*/  FMUL R41, R70.reuse, R46 ;  /* 0x0000002e46297220 */ /* 0x040fe20000400000 */
[C---:B------:R-:W-:Y:S01]  /*8b00*/  FMUL R42, R70.reuse, R47 ;  /* 0x0000002f462a7220 */ /* 0x040fe20000400000 */
        /* <DEDUP_REMOVED lines=8> */
[C---:B------:R-:W-:Y:S01]  /*8b90*/  FMUL R47, R70.reuse, R52 ;  /* 0x00000034462f7220 */ /* 0x040fe20000400000 */
        /* <DEDUP_REMOVED lines=10> */
[C---:B------:R-:W-:Y:S01]  /*8c40*/  FFMA R45, R73.reuse, R120, R45 ;  /* 0x00000078492d7223 */ /* 0x040fe2000000002d */
[C---:B------:R-:W-:Y:S01]  /*8c50*/  FMUL R59, R70.reuse, R64 ;  /* 0x00000040463b7220 */ /* 0x040fe20000400000 */
[C---:B------:R-:W-:Y:S01]  /*8c60*/  FMUL R60, R70.reuse, R65 ;  /* 0x00000041463c7220 */ /* 0x040fe20000400000 */
[C---:B------:R-:W-:Y:S01]  /*8c70*/  FMUL R61, R70.reuse, R66 ;  /* 0x00000042463d7220 */ /* 0x040fe20000400000 */
[----:B------:R-:W-:Y:S01]  /*8c80*/  FMUL R62, R70, R67 ;  /* 0x00000043463e7220 */ /* 0x000fe20000400000 */
[C---:B------:R-:W-:Y:S01]  /*8c90*/  FFMA R46, R73.reuse, R117, R46 ;  /* 0x00000075492e7223 */ /* 0x040fe2000000002e */
[----:B------:R-:W-:Y:S01]  /*8ca0*/  F2FP.SATFINITE.E5M2.F32.PACK_AB_MERGE_C R64, R2, R0, R135 ;  /* 0x000000000240723e */ /* 0x000fe20004806087 */
[C---:B------:R-:W-:Y:S01]  /*8cb0*/  FFMA R47, R73.reuse, R122, R47 ;  /* 0x0000007a492f7223 */ /* 0x040fe2000000002f */
[----:B------:R-:W-:Y:S01]  /*8cc0*/  F2FP.SATFINITE.E5M2.F32.PACK_AB_MERGE_C R65, R4, R3, R5 ;  /* 0x000000030441723e */ /* 0x000fe20004806005 */
[C---:B------:R-:W-:Y:S01]  /*8cd0*/  FFMA R48, R73.reuse, R119, R48 ;  /* 0x0000007749307223 */ /* 0x040fe20000000030 */
[----:B------:R-:W-:Y:S01]  /*8ce0*/  F2FP.SATFINITE.E5M2.F32.PACK_AB_MERGE_C R66, R8, R7, R9 ;  /* 0x000000070842723e */ /* 0x000fe20004806009 */
[C---:B------:R-:W-:Y:S01]  /*8cf0*/  FFMA R49, R73.reuse, R124, R49 ;  /* 0x0000007c49317223 */ /* 0x040fe20000000031 */
[----:B------:R-:W-:Y:S01]  /*8d00*/  F2FP.SATFINITE.E5M2.F32.PACK_AB_MERGE_C R67, R12, R11, R13 ;  /* 0x0000000b0c43723e */ /* 0x000fe2000480600d */
[----:B------:R-:W-:Y:S01]  /*8d10*/  FMUL R53, R70, R58 ;  /* 0x0000003a46357220 */ /* 0x000fe20000400000 */
[C---:B------:R-:W-:Y:S01]  /*8d20*/  FFMA R50, R73.reuse, R121, R50 ;  /* 0x0000007949327223 */ /* 0x040fe20000000032 */
[C---:B------:R-:W-:Y:S01]  /*8d30*/  FFMA R51, R73.reuse, R126, R51 ;  /* 0x0000007e49337223 */ /* 0x040fe20000000033 */
[C---:B------:R-:W-:Y:S01]  /*8d40*/  FFMA R52, R73.reuse, R123, R52 ;  /* 0x0000007b49347223 */ /* 0x040fe20000000034 */
[----:B------:R1:W-:Y:S01]  /*8d50*/  STS.128 [R137+UR44+0xa200], R64 ;  /* 0x00a2004089007988 */ /* 0x0003e20008000c2c */
[C---:B------:R-:W-:Y:S01]  /*8d60*/  FFMA R53, R73.reuse, R128, R53 ;  /* 0x0000008049357223 */ /* 0x040fe20000000035 */
[----:B------:R-:W-:Y:S01]  /*8d70*/  F2FP.SATFINITE.E5M2.F32.PACK_AB_MERGE_C R37, R38, R37, RZ ;  /* 0x000000252625723e */ /* 0x000fe200048060ff */
[C---:B------:R-:W-:Y:S01]  /*8d80*/  FFMA R54, R73.reuse, R125, R54 ;  /* 0x0000007d49367223 */ /* 0x040fe20000000036 */
[----:B------:R-:W-:Y:S01]  /*8d90*/  FMUL R58, R70, R63 ;  /* 0x0000003f463a7220 */ /* 0x000fe20000400000 */
[C---:B------:R-:W-:Y:S01]  /*8da0*/  FFMA R55, R73.reuse, R130, R55 ;  /* 0x0000008249377223 */ /* 0x040fe20000000037 */
[C---:B------:R-:W-:Y:S01]  /*8db0*/  FFMA R56, R73.reuse, R127, R56 ;  /* 0x0000007f49387223 */ /* 0x040fe20000000038 */
[C---:B------:R-:W-:Y:S01]  /*8dc0*/  FFMA R57, R73.reuse, R132, R57 ;  /* 0x0000008449397223 */ /* 0x040fe20000000039 */
[----:B------:R1:W-:Y:S01]  /*8dd0*/  STS.128 [R176+0xa010], R16 ;  /* 0x00a01010b0007388 */ /* 0x0003e20000000c00 */
[----:B------:R-:W-:Y:S01]  /*8de0*/  F2FP.SATFINITE.E5M2.F32.PACK_AB_MERGE_C R33, R36, R35, R37 ;  /* 0x000000232421723e */ /* 0x000fe20004806025 */
[C---:B------:R-:W-:Y:S01]  /*8df0*/  FFMA R58, R73.reuse, R129, R58 ;  /* 0x00000081493a7223 */ /* 0x040fe2000000003a */
[----:B------:R-:W-:Y:S01]  /*8e00*/  F2FP.SATFINITE.E5M2.F32.PACK_AB_MERGE_C R34, R42, R41, RZ ;  /* 0x000000292a22723e */ /* 0x000fe200048060ff */
[C---:B------:R-:W-:Y:S01]  /*8e10*/  FFMA R59, R73.reuse, R72, R59 ;  /* 0x00000048493b7223 */ /* 0x040fe2000000003b */
[----:B------:R-:W-:Y:S01]  /*8e20*/  F2FP.SATFINITE.E5M2.F32.PACK_AB_MERGE_C R35, R46, R45, RZ ;  /* 0x0000002d2e23723e */ /* 0x000fe200048060ff */
        /* <DEDUP_REMOVED lines=25> */
[----:B------:R-:W-:Y:S02]  /*8fc0*/  UIADD3 UR4, UP0, UPT, UR62, 0x680, URZ ;  /* 0x000006803e047890 */ /* 0x000fe4000ff1e0ff */
[----:B------:R-:W-:Y:S02]  /*8fd0*/  UIADD3 UR9, UPT, UPT, UR49, 0x40, URZ ;  /* 0x0000004031097890 */ /* 0x000fe4000fffe0ff */
[----:B------:R-:W-:Y:S02]  /*8fe0*/  UIADD3 UR8, UPT, UPT, UR44, 0xa200, URZ ;  /* 0x0000a2002c087890 */ /* 0x000fe4000fffe0ff */
[----:B------:R-:W-:Y:S01]  /*8ff0*/  UIADD3.X UR5, UPT, UPT, URZ, UR63, URZ, UP0, !UPT ;  /* 0x0000003fff057290 */ /* 0x000fe200087fe4ff */
[----:B------:R-:W-:Y:S01]  /*9000*/  UMOV UR10, UR50 ;  /* 0x00000032000a7c82 */ /* 0x000fe20008000000 */
[----:B------:R-:W-:Y:S07]  /*9010*/  UMOV UR11, UR36 ;  /* 0x00000024000b7c82 */ /* 0x000fee0008000000 */
[----:B------:R2:W-:Y:S01]  /*9020*/  UTMASTG.3D [UR8], [UR4] ;  /* 0x00000008040073b5 */ /* 0x0005e20008010000 */
[----:B------:R0:W-:Y:S01]  /*9030*/  UTMACMDFLUSH ;  /* 0x00000000000079b7 */ /* 0x0001e20000000000 */
[----:B--2---:R-:W-:Y:S04]  /*9040*/  DEPBAR.LE SB0, 0x1 ;  /* 0x000080400000791a */ /* 0x004fe80000000000 */
.L_x_125:
[----:B------:R-:W-:Y:S05]  /*9050*/  BSYNC.RECONVERGENT B0 ;  /* 0x0000000000007941 */ /* 0x000fea0003800200 */
.L_x_124:
        /* <DEDUP_REMOVED lines=17> */
.L_x_129:
[----:B------:R-:W-:Y:S05]  /*9170*/  BSYNC B0 ;  /* 0x0000000000007941 */ /* 0x000fea0003800000 */
.L_x_128:
        /* <DEDUP_REMOVED lines=15> */
[----:B------:R-:W-:Y:S02]  /*9270*/  SEL R0, RZ, 0x1, P0 ;  /* 0x00000001ff007807 */ /* 0x000fe40000000000 */
[----:B------:R-:W-:Y:S02]  /*9280*/  SEL R166, R166, RZ, P0 ;  /* 0x000000ffa6a67207 */ /* 0x000fe40000000000 */
[----:B------:R-:W-:Y:S01]  /*9290*/  LOP3.LUT R165, R165, R0, RZ, 0x3c, !PT ;  /* 0x00000000a5a57212 */ /* 0x000fe200078e3cff */
[----:B-----5:R2:W-:Y:S06]  /*92a0*/  SYNCS.ARRIVE.TRANS64.RED.A1T0 RZ, [R2+URZ], RZ ;  /* 0x000000ff02ff79a7 */ /* 0x0205ec00081004ff */
.L_x_127:
[----:B------:R-:W-:Y:S05]  /*92b0*/  BSYNC B1 ;  /* 0x0000000000017941 */ /* 0x000fea0003800000 */
.L_x_126:
[----:B------:R-:W-:Y:S01]  /*92c0*/  VIADD R0, R71, 0x80 ;  /* 0x0000008047007836 */ /* 0x000fe20000000000 */
[----:B------:R-:W-:Y:S04]  /*92d0*/  BSSY.RECONVERGENT B6, `(.L_x_131) ;  /* 0x0000015000067945 */ /* 0x000fe80003800200 */
[----:B------:R-:W-:Y:S04]  /*92e0*/  SHF.R.U32.HI R0, RZ, 0x15, R0 ;  /* 0x00000015ff007819 */ /* 0x000fe80000011600 */
[----:B------:R-:W-:Y:S11]  /*92f0*/  LOP3.LUT P0, RZ, R0, 0x3, R159, 0x48, !PT ;  /* 0x0000000300ff7812 */ /* 0x000ff6000780489f */
[----:B------:R-:W-:Y:S02]  /*9300*/  @!UPT UIADD3 URZ, UPT, UPT, URZ, URZ, URZ ;  /* 0x000000fffffff290 */ /* 0x000fe4000fffe0ff */
[----:B------:R-:W-:Y:S05]  /*9310*/  @!P0 BRA `(.L_x_132) ;  /* 0x0000000000408947 */ /* 0x000fea0003800000 */
[----:B------:R-:W5:Y:S01]  /*9320*/  LDCU.64 UR8, c[0x4][0x78] ;  /* 0x01000f00ff0877ac */ /* 0x000f620008000a00 */
[----:B--2---:R-:W-:Y:S01]  /*9330*/  MOV R3, 0x0 ;  /* 0x0000000000037802 */ /* 0x004fe20000000f00 */
[----:B------:R-:W-:Y:S02]  /*9340*/  HFMA2 R12, -RZ, RZ, 0, 5.9604644775390625e-08 ;  /* 0x00000001ff0c7431 */ /* 0x000fe400000001ff */
[----:B------:R-:W-:Y:S02]  /*9350*/  IMAD.MOV.U32 R8, RZ, RZ, 0x192 ;  /* 0x00000192ff087424 */ /* 0x000fe400078e00ff */
[----:B------:R-:W-:Y:S01]  /*9360*/  IMAD.MOV.U32 R13, RZ, RZ, RZ ;  /* 0x000000ffff0d7224 */ /* 0x000fe200078e00ff */
[----:B------:R-:W2:Y:S01]  /*9370*/  LDCU.64 UR6, c[0x4][0x80] ;  /* 0x01001000ff0677ac */ /* 0x000ea20008000a00 */
[----:B------:R-:W1:Y:S01]  /*9380*/  LDC.64 R2, c[0x4][R3] ;  /* 0x0100000003027b82 */ /* 0x000e620000000a00 */
[----:B------:R-:W3:Y:S01]  /*9390*/  LDCU.64 UR4, c[0x4][0x18] ;  /* 0x01000300ff0477ac */ /* 0x000ee20008000a00 */
[----:B-----5:R-:W-:Y:S01]  /*93a0*/  MOV R5, UR9 ;  /* 0x0000000900057c02 */ /* 0x020fe20008000f00 */
[----:B------:R-:W-:Y:S01]  /*93b0*/  IMAD.U32 R4, RZ, RZ, UR8 ;  /* 0x00000008ff047e24 */ /* 0x000fe2000f8e00ff */
[----:B--2---:R-:W-:Y:S01]  /*93c0*/  MOV R7, UR7 ;  /* 0x0000000700077c02 */ /* 0x004fe20008000f00 */
[----:B------:R-:W-:Y:S01]  /*93d0*/  IMAD.U32 R6, RZ, RZ, UR6 ;  /* 0x00000006ff067e24 */ /* 0x000fe2000f8e00ff */
[----:B---3--:R-:W-:Y:S01]  /*93e0*/  MOV R11, UR5 ;  /* 0x00000005000b7c02 */ /* 0x008fe20008000f00 */
[----:B------:R-:W-:Y:S02]  /*93f0*/  IMAD.U32 R10, RZ, RZ, UR4 ;  /* 0x00000004ff0a7e24 */ /* 0x000fe4000f8e00ff */
[----:B------:R-:W-:Y:S07]  /*9400*/  LEPC R20, `(.L_x_132) ;  /* 0x000000001014794e */ /* 0x000fee0000000000 */
[----:B-1--4-:R-:W-:Y:S05]  /*9410*/  CALL.ABS.NOINC R2 ;  /* 0x0000000002007343 */ /* 0x012fea0003c00000 */
.L_x_132:
[----:B------:R-:W-:Y:S05]  /*9420*/  BSYNC.RECONVERGENT B6 ;  /* 0x0000000000067941 */ /* 0x000fea0003800200 */
.L_x_131:
[----:B--23--:R-:W-:Y:S01]  /*9430*/  F2FP.F16.E5M2.UNPACK_B R4, R141 ;  /* 0x0000008dff04723e */ /* 0x00cfe200020004ff */
        /* <DEDUP_REMOVED lines=13> */
[----:B----4-:R-:W-:Y:S01]  /*9510*/  F2FP.F16.E5M2.UNPACK_B R117, R151.H1 ;  /* 0x00000097ff75723e */ /* 0x010fe200030004ff */
        /* <DEDUP_REMOVED lines=261> */
[----:B------:R-:W-:Y:S02]  /*a570*/  UIADD3 UR4, UPT, UPT, UR44, 0x8200, URZ ;  /* 0x000082002c047890 */ /* 0x000fe4000fffe0ff */
[----:B------:R-:W-:Y:S01]  /*a580*/  UIADD3 UR9, UPT, UPT, UR49, 0x80, URZ ;  /* 0x0000008031097890 */ /* 0x000fe2000fffe0ff */
[----:B------:R-:W-:Y:S01]  /*a590*/  UMOV UR10, UR50 ;  /* 0x00000032000a7c82 */ /* 0x000fe20008000000 */
[----:B------:R-:W-:Y:S02]  /*a5a0*/  UMOV UR11, UR36 ;  /* 0x00000024000b7c82 */ /* 0x000fe40008000000 */
        /* <DEDUP_REMOVED lines=8> */
.L_x_134:
[----:B------:R-:W-:Y:S05]  /*a630*/  BSYNC.RECONVERGENT B0 ;  /* 0x0000000000007941 */ /* 0x000fea0003800200 */
.L_x_133:
        /* <DEDUP_REMOVED lines=17> */
.L_x_138:
[----:B------:R-:W-:Y:S05]  /*a750*/  BSYNC B0 ;  /* 0x0000000000007941 */ /* 0x000fea0003800000 */
.L_x_137:
        /* <DEDUP_REMOVED lines=19> */
.L_x_136:
[----:B------:R-:W-:Y:S05]  /*a890*/  BSYNC B1 ;  /* 0x0000000000017941 */ /* 0x000fea0003800000 */
.L_x_135:
[----:B------:R-:W-:Y:S05]  /*a8a0*/  VIADD R0, R71, 0xc0 ;  /* 0x000000c047007836 */ /* 0x000fea0000000000 */
        /* <DEDUP_REMOVED lines=20> */
.L_x_140:
[----:B------:R-:W-:Y:S01]  /*a9f0*/  ISETP.NE.AND P0, PT, R174, RZ, PT ;  /* 0x000000ffae00720c */ /* 0x000fe20003f05270 */
[----:B------:R-:W-:Y:S05]  /*aa00*/  WARPSYNC.ALL ;  /* 0x0000000000007948 */ /* 0x000fea0003800000 */
[----:B------:R-:W-:Y:S01]  /*aa10*/  R2UR UR4, R71 ;  /* 0x00000000470472ca */ /* 0x000fe200000e0000 */
[----:B------:R-:W5:Y:S01]  /*aa20*/  S2UR UR6, SR_CgaCtaId ;  /* 0x00000000000679c3 */ /* 0x000f620000008800 */
[----:B---3--:R-:W-:Y:S01]  /*aa30*/  F2FP.F16.E5M2.UNPACK_B R11, R141 ;  /* 0x0000008dff0b723e */ /* 0x008fe200020004ff */
[----:B------:R-:W-:Y:S01]  /*aa40*/  BSSY.RECONVERGENT B0, `(.L_x_141) ;  /* 0x000011c000007945 */ /* 0x000fe20003800200 */
[----:B------:R-:W-:Y:S02]  /*aa50*/  F2FP.F16.E5M2.UNPACK_B R10, R142 ;  /* 0x0000008eff0a723e */ /* 0x000fe400020004ff */
[----:B------:R-:W-:Y:S01]  /*aa60*/  F2FP.F16.E5M2.UNPACK_B R9, R143 ;  /* 0x0000008fff09723e */ /* 0x000fe200020004ff */
[--C-:B------:R-:W-:Y:S01]  /*aa70*/  HADD2.F32 R74, -RZ, R11.reuse.H0_H0 ;  /* 0x2000000bff4a7230 */ /* 0x100fe20000004100 */
[----:B----4-:R-:W-:Y:S01]  /*aa80*/  F2FP.F16.E5M2.UNPACK_B R8, R144 ;  /* 0x00000090ff08723e */ /* 0x010fe200020004ff */
[----:B------:R-:W-:Y:S01]  /*aa90*/  HADD2.F32 R76, -RZ, R11.H1_H1 ;  /* 0x3000000bff4c7230 */ /* 0x000fe20000004100 */
[----:B------:R-:W-:Y:S01]  /*aaa0*/  F2FP.F16.E5M2.UNPACK_B R7, R145 ;  /* 0x00000091ff07723e */ /* 0x000fe200020004ff */
[--C-:B------:R-:W-:Y:S01]  /*aab0*/  HADD2.F32 R77, -RZ, R10.reuse.H0_H0 ;  /* 0x2000000aff4d7230 */ /* 0x100fe20000004100 */
[----:B------:R-:W-:Y:S01]  /*aac0*/  F2FP.F16.E5M2.UNPACK_B R6, R146 ;  /* 0x00000092ff06723e */ /* 0x000fe200020004ff */
[----:B------:R-:W-:Y:S01]  /*aad0*/  HADD2.F32 R80, -RZ, R10.H1_H1 ;  /* 0x3000000aff507230 */ /* 0x000fe20000004100 */
[----:B------:R-:W-:Y:S01]  /*aae0*/  F2FP.F16.E5M2.UNPACK_B R5, R147 ;  /* 0x00000093ff05723e */ /* 0x000fe200020004ff */
[--C-:B------:R-:W-:Y:S01]  /*aaf0*/  HADD2.F32 R81, -RZ, R9.reuse.H0_H0 ;  /* 0x20000009ff517230 */ /* 0x100fe20000004100 */
[----:B-1----:R-:W-:Y:S01]  /*ab00*/  F2FP.F16.E5M2.UNPACK_B R4, R148 ;  /* 0x00000094ff04723e */ /* 0x002fe200020004ff */
[----:B------:R-:W-:Y:S01]  /*ab10*/  HADD2.F32 R84, -RZ, R9.H1_H1 ;  /* 0x30000009ff547230 */ /* 0x000fe20000004100 */
[-C--:B--2---:R-:W-:Y:S01]  /*ab20*/  F2FP.F16.E5M2.UNPACK_B R2, R140.reuse ;  /* 0x0000008cff02723e */ /* 0x084fe200020004ff */
[--C-:B------:R-:W-:Y:S01]  /*ab30*/  HADD2.F32 R85, -RZ, R8.reuse.H0_H0 ;  /* 0x20000008ff557230 */ /* 0x100fe20000004100 */
[----:B------:R-:W-:Y:S01]  /*ab40*/  F2FP.F16.E5M2.UNPACK_B R140, R140.H1 ;  /* 0x0000008cff8c723e */ /* 0x000fe200030004ff */
[----:B------:R-:W-:Y:S01]  /*ab50*/  HADD2.F32 R87, -RZ, R8.H1_H1 ;  /* 0x30000008ff577230 */ /* 0x000fe20000004100 */
[----:B------:R-:W-:Y:S01]  /*ab60*/  F2FP.F16.E5M2.UNPACK_B R141, R141.H1 ;  /* 0x0000008dff8d723e */ /* 0x000fe200030004ff */
[--C-:B------:R-:W-:Y:S01]  /*ab70*/  HADD2.F32 R90, -RZ, R7.reuse.H0_H0 ;  /* 0x20000007ff5a7230 */ /* 0x100fe20000004100 */
[----:B------:R-:W-:Y:S01]  /*ab80*/  F2FP.F16.E5M2.UNPACK_B R142, R142.H1 ;  /* 0x0000008eff8e723e */ /* 0x000fe200030004ff */
[----:B------:R-:W-:Y:S01]  /*ab90*/  HADD2.F32 R91, -RZ, R7.H1_H1 ;  /* 0x30000007ff5b7230 */ /* 0x000fe20000004100 */
[----:B------:R-:W-:Y:S01]  /*aba0*/  F2FP.F16.E5M2.UNPACK_B R143, R143.H1 ;  /* 0x0000008fff8f723e */ /* 0x000fe200030004ff */
[--C-:B------:R-:W-:Y:S01]  /*abb0*/  HADD2.F32 R94, -RZ, R6.reuse.H0_H0 ;  /* 0x20000006ff5e7230 */ /* 0x100fe20000004100 */
[----:B------:R-:W-:Y:S01]  /*abc0*/  R2UR UR5, R177 ;  /* 0x00000000b10572ca */ /* 0x000fe200000e0000 */
[----:B------:R-:W-:Y:S01]  /*abd0*/  HADD2.F32 R95, -RZ, R6.H1_H1 ;  /* 0x30000006ff5f7230 */ /* 0x000fe20000004100 */
[----:B------:R-:W-:Y:S01]  /*abe0*/  F2FP.F16.E5M2.UNPACK_B R107, R149 ;  /* 0x00000095ff6b723e */ /* 0x000fe200020004ff */
[--C-:B------:R-:W-:Y:S01]  /*abf0*/  HADD2.F32 R98, -RZ, R5.reuse.H0_H0 ;  /* 0x20000005ff627230 */ /* 0x100fe20000004100 */
[----:B------:R-:W-:Y:S01]  /*ac00*/  F2FP.F16.E5M2.UNPACK_B R111, R150 ;  /* 0x00000096ff6f723e */ /* 0x000fe200020004ff */
[----:B------:R-:W-:Y:S01]  /*ac10*/  HADD2.F32 R99, -RZ, R5.H1_H1 ;  /* 0x30000005ff637230 */ /* 0x000fe20000004100 */
[----:B------:R-:W-:Y:S01]  /*ac20*/  F2FP.F16.E5M2.UNPACK_B R115, R151 ;  /* 0x00000097ff73723e */ /* 0x000fe200020004ff */
[--C-:B------:R-:W-:Y:S01]  /*ac30*/  HADD2.F32 R102, -RZ, R4.reuse.H0_H0 ;  /* 0x20000004ff667230 */ /* 0x100fe20000004100 */
[----:B------:R-:W-:Y:S01]  /*ac40*/  F2FP.F16.E5M2.UNPACK_B R119, R152 ;  /* 0x00000098ff77723e */ /* 0x000fe200020004ff */
[----:B------:R-:W-:Y:S01]  /*ac50*/  HADD2.F32 R103, -RZ, R4.H1_H1 ;  /* 0x30000004ff677230 */ /* 0x000fe20000004100 */
[----:B------:R-:W-:Y:S01]  /*ac60*/  F2FP.F16.E5M2.UNPACK_B R123, R153 ;  /* 0x00000099ff7b723e */ /* 0x000fe200020004ff */
[----:B------:R-:W1:Y:S01]  /*ac70*/  LDTM.x64 R4, tmem[UR4+0xc0] ;  /* 0x0000c004000479ee */ /* 0x000e620008340000 */
[--C-:B------:R-:W-:Y:S01]  /*ac80*/  HADD2.F32 R0, -RZ, R2.reuse.H0_H0 ;  /* 0x20000002ff007230 */ /* 0x100fe20000004100 */
[----:B------:R-:W-:Y:S01]  /*ac90*/  NOP ;  /* 0x0000000000007918 */ /* 0x000fe20000000000 */
[----:B------:R-:W-:Y:S01]  /*aca0*/  UIADD3 UR4, UPT, UPT, UR5, 0x160, URZ ;  /* 0x0000016005047890 */ /* 0x000fe2000fffe0ff */
[----:B------:R-:W-:Y:S01]  /*acb0*/  HADD2.F32 R2, -RZ, R2.H1_H1 ;  /* 0x30000002ff027230 */ /* 0x000fe20000004100 */
[----:B------:R-:W-:Y:S01]  /*acc0*/  F2FP.F16.E5M2.UNPACK_B R127, R154 ;  /* 0x0000009aff7f723e */ /* 0x000fe200020004ff */
[----:B------:R-:W-:Y:S01]  /*acd0*/  HADD2.F32 R78, -RZ, R141.H1_H1 ;  /* 0x3000008dff4e7230 */ /* 0x000fe20000004100 */
[----:B------:R-:W-:Y:S01]  /*ace0*/  F2FP.F16.E5M2.UNPACK_B R130, R155 ;  /* 0x0000009bff82723e */ /* 0x000fe200020004ff */
        /* <DEDUP_REMOVED lines=16> */
[----:B-----5:R-:W-:Y:S01]  /*adf0*/  UPRMT UR4, UR6, 0x654, UR4 ;  /* 0x0000065406047896 */ /* 0x020fe20008000004 */
[C---:B-1----:R-:W-:Y:S01]  /*ae00*/  FMUL R4, R70.reuse, R4 ;  /* 0x0000000446047220 */ /* 0x042fe20000400000 */
[C---:B------:R-:W-:Y:S01]  /*ae10*/  FMUL R5, R70.reuse, R5 ;  /* 0x0000000546057220 */ /* 0x040fe20000400000 */
[--C-:B------:R-:W-:Y:S02]  /*ae20*/  HADD2.F32 R3, -RZ, R140.reuse.H0_H0 ;  /* 0x2000008cff037230 */ /* 0x100fe40000004100 */
[C---:B------:R-:W-:Y:S01]  /*ae30*/  FMUL R8, R70.reuse, R8 ;  /* 0x0000000846087220 */ /* 0x040fe20000400000 */
[C---:B------:R-:W-:Y:S01]  /*ae40*/  FFMA R4, R73.reuse, R0, R4 ;  /* 0x0000000049047223 */ /* 0x040fe20000000004 */
[C---:B------:R-:W-:Y:S01]  /*ae50*/  FFMA R5, R73.reuse, R2, R5 ;  /* 0x0000000249057223 */ /* 0x040fe20000000005 */
[C---:B------:R-:W-:Y:S01]  /*ae60*/  FMUL R9, R70.reuse, R9 ;  /* 0x0000000946097220 */ /* 0x040fe20000400000 */
[C---:B------:R-:W-:Y:S01]  /*ae70*/  FMUL R12, R70.reuse, R12 ;  /* 0x0000000c460c7220 */ /* 0x040fe20000400000 */
[----:B------:R-:W-:Y:S01]  /*ae80*/  SYNCS.ARRIVE.TRANS64.RED.A1T0 RZ, [UR4], RZ ;  /* 0x000000ffffff79a7 */ /* 0x000fe20008100404 */
[C---:B------:R-:W-:Y:S01]  /*ae90*/  FMUL R13, R70.reuse, R13 ;  /* 0x0000000d460d7220 */ /* 0x040fe20000400000 */
[C---:B------:R-:W-:Y:S01]  /*aea0*/  FMUL R16, R70.reuse, R16 ;  /* 0x0000001046107220 */ /* 0x040fe20000400000 */
[C---:B------:R-:W-:Y:S01]  /*aeb0*/  FMUL R17, R70.reuse, R17 ;  /* 0x0000001146117220 */ /* 0x040fe20000400000 */
[C---:B------:R-:W-:Y:S01]  /*aec0*/  FMUL R0, R70.reuse, R20 ;  /* 0x0000001446007220 */ /* 0x040fe20000400000 */
[C---:B------:R-:W-:Y:S01]  /*aed0*/  FMUL R2, R70.reuse, R21 ;  /* 0x0000001546027220 */ /* 0x040fe20000400000 */
[C---:B------:R-:W-:Y:S01]  /*aee0*/  FMUL R21, R70.reuse, R28 ;  /* 0x0000001c46157220 */ /* 0x040fe20000400000 */
[----:B------:R-:W-:Y:S02]  /*aef0*/  HADD2.F32 R122, -RZ, R123.H0_H0 ;  /* 0x2000007bff7a7230 */ /* 0x000fe40000004100 */
[C---:B------:R-:W-:Y:S01]  /*af00*/  FMUL R6, R70.reuse, R6 ;  /* 0x0000000646067220 */ /* 0x040fe20000400000 */
[----:B------:R-:W-:Y:S02]  /*af10*/  HADD2.F32 R72, -RZ, R140.H1_H1 ;  /* 0x3000008cff487230 */ /* 0x000fe40000004100 */
[C---:B------:R-:W-:Y:S01]  /*af20*/  FMUL R7, R70.reuse, R7 ;  /* 0x0000000746077220 */ /* 0x040fe20000400000 */
[----:B------:R-:W-:Y:S02]  /*af30*/  HADD2.F32 R75, -RZ, R141.H0_H0 ;  /* 0x2000008dff4b7230 */ /* 0x000fe40000004100 */
[C---:B------:R-:W-:Y:S01]  /*af40*/  FFMA R6, R73.reuse, R3, R6 ;  /* 0x0000000349067223 */ /* 0x040fe20000000006 */
[----:B------:R-:W-:Y:S02]  /*af50*/  HADD2.F32 R123, -RZ, R123.H1_H1 ;  /* 0x3000007bff7b7230 */ /* 0x000fe40000004100 */
[C---:B------:R-:W-:Y:S01]  /*af60*/  FFMA R7, R73.reuse, R72, R7 ;  /* 0x0000004849077223 */ /* 0x040fe20000000007 */
[C---:B------:R-:W-:Y:S01]  /*af70*/  FFMA R8, R73.reuse, R74, R8 ;  /* 0x0000004a49087223 */ /* 0x040fe20000000008 */
[----:B------:R-:W-:Y:S01]  /*af80*/  FFMA R9, R73, R76, R9 ;  /* 0x0000004c49097223 */ /* 0x000fe20000000009 */
[--C-:B------:R-:W-:Y:S02]  /*af90*/  HADD2.F32 R126, -RZ, R127.reuse.H0_H0 ;  /* 0x2000007fff7e7230 */ /* 0x100fe40000004100 */
[C---:B------:R-:W-:Y:S01]  /*afa0*/  FMUL R10, R70.reuse, R10 ;  /* 0x0000000a460a7220 */ /* 0x040fe20000400000 */
[----:B------:R-:W-:Y:S01]  /*afb0*/  F2FP.SATFINITE.E5M2.F32.PACK_AB_MERGE_C R76, R7, R6, RZ ;  /* 0x00000006074c723e */ /* 0x000fe200048060ff */
[C---:B------:R-:W-:Y:S01]  /*afc0*/  FMUL R7, R70.reuse, R24 ;  /* 0x0000001846077220 */ /* 0x040fe20000400000 */
[----:B------:R-:W-:Y:S02]  /*afd0*/  HADD2.F32 R127, -RZ, R127.H1_H1 ;  /* 0x3000007fff7f7230 */ /* 0x000fe40000004100 */
[C---:B------:R-:W-:Y:S01]  /*afe0*/  FFMA R10, R73.reuse, R75, R10 ;  /* 0x0000004b490a7223 */ /* 0x040fe2000000000a */
[----:B------:R-:W-:Y:S02]  /*aff0*/  HADD2.F32 R72, -RZ, R130.H0_H0 ;  /* 0x20000082ff487230 */ /* 0x000fe40000004100 */
[C---:B------:R-:W-:Y:S01]  /*b000*/  FMUL R11, R70.reuse, R11 ;  /* 0x0000000b460b7220 */ /* 0x040fe20000400000 */
[--C-:B------:R-:W-:Y:S02]  /*b010*/  HADD2.F32 R79, -RZ, R142.reuse.H0_H0 ;  /* 0x2000008eff4f7230 */ /* 0x100fe40000004100 */
[C---:B------:R-:W-:Y:S01]  /*b020*/  FMUL R14, R70.reuse, R14 ;  /* 0x0000000e460e7220 */ /* 0x040fe20000400000 */
[----:B------:R-:W-:Y:S02]  /*b030*/  HADD2.F32 R82, -RZ, R142.H1_H1 ;  /* 0x3000008eff527230 */ /* 0x000fe40000004100 */
[C---:B------:R-:W-:Y:S01]  /*b040*/  FFMA R11, R73.reuse, R78, R11 ;  /* 0x0000004e490b7223 */ /* 0x040fe2000000000b */
[C---:B------:R-:W-:Y:S01]  /*b050*/  FFMA R12, R73.reuse, R77, R12 ;  /* 0x0000004d490c7223 */ /* 0x040fe2000000000c */
[C---:B------:R-:W-:Y:S01]  /*b060*/  FFMA R13, R73.reuse, R80, R13 ;  /* 0x00000050490d7223 */ /* 0x040fe2000000000d */
[----:B------:R-:W-:Y:S01]  /*b070*/  FFMA R14, R73, R79, R14 ;  /* 0x0000004f490e7223 */ /* 0x000fe2000000000e */
[----:B------:R-:W-:Y:S01]  /*b080*/  HADD2.F32 R75, -RZ, R130.H1_H1 ;  /* 0x30000082ff4b7230 */ /* 0x000fe20000004100 */
[----:B------:R-:W-:Y:S01]  /*b090*/  F2FP.SATFINITE.E5M2.F32.PACK_AB_MERGE_C R78, R11, R10, RZ ;  /* 0x0000000a0b4e723e */ /* 0x000fe200048060ff */
[C---:B------:R-:W-:Y:S01]  /*b0a0*/  FMUL R10, R70.reuse, R25 ;  /* 0x00000019460a7220 */ /* 0x040fe20000400000 */
[C---:B------:R-:W-:Y:S01]  /*b0b0*/  FMUL R25, R70.reuse, R32 ;  /* 0x0000002046197220 */ /* 0x040fe20000400000 */
        /* <DEDUP_REMOVED lines=8> */
[C---:B------:R-:W-:Y:S01]  /*b140*/  FMUL R19, R70.reuse, R19 ;  /* 0x0000001346137220 */ /* 0x040fe20000400000 */
[--C-:B------:R-:W-:Y:S01]  /*b150*/  HADD2.F32 R88, -RZ, R144.reuse.H0_H0 ;  /* 0x20000090ff587230 */ /* 0x100fe20000004100 */
[----:B------:R-:W-:Y:S01]  /*b160*/  F2FP.SATFINITE.E5M2.F32.PACK_AB_MERGE_C R14, R15, R14, RZ ;  /* 0x0000000e0f0e723e */ /* 0x000fe200048060ff */
[----:B------:R-:W-:Y:S02]  /*b170*/  HADD2.F32 R89, -RZ, R144.H1_H1 ;  /* 0x30000090ff597230 */ /* 0x000fe40000004100 */
[C---:B------:R-:W-:Y:S01]  /*b180*/  FFMA R19, R73.reuse, R86, R19 ;  /* 0x0000005649137223 */ /* 0x040fe20000000013 */
[C---:B------:R-:W-:Y:S01]  /*b190*/  FFMA R0, R73.reuse, R85, R0 ;  /* 0x0000005549007223 */ /* 0x040fe20000000000 */
[----:B------:R-:W-:Y:S01]  /*b1a0*/  FFMA R2, R73, R87, R2 ;  /* 0x0000005749027223 */ /* 0x000fe20000000002 */
[C---:B------:R-:W-:Y:S01]  /*b1b0*/  FMUL R3, R70.reuse, R22 ;  /* 0x0000001646037220 */ /* 0x040fe20000400000 */
[C---:B------:R-:W-:Y:S01]  /*b1c0*/  FMUL R22, R70.reuse, R29 ;  /* 0x0000001d46167220 */ /* 0x040fe20000400000 */
[----:B------:R-:W-:Y:S01]  /*b1d0*/  F2FP.SATFINITE.E5M2.F32.PACK_AB_MERGE_C R18, R19, R18, RZ ;  /* 0x000000121312723e */ /* 0x000fe200048060ff */
[C---:B------:R-:W-:Y:S01]  /*b1e0*/  FMUL R29, R70.reuse, R36 ;  /* 0x00000024461d7220 */ /* 0x040fe20000400000 */
[C---:B------:R-:W-:Y:S01]  /*b1f0*/  FFMA R3, R73.reuse, R88, R3 ;  /* 0x0000005849037223 */ /* 0x040fe20000000003 */
[C---:B------:R-:W-:Y:S01]  /*b200*/  FMUL R6, R70.reuse, R23 ;  /* 0x0000001746067220 */ /* 0x040fe20000400000 */
[--C-:B------:R-:W-:Y:S02]  /*b210*/  HADD2.F32 R92, -RZ, R145.reuse.H0_H0 ;  /* 0x20000091ff5c7230 */ /* 0x100fe40000004100 */
[C---:B------:R-:W-:Y:S01]  /*b220*/  FMUL R11, R70.reuse, R26 ;  /* 0x0000001a460b7220 */ /* 0x040fe20000400000 */
[----:B------:R-:W-:Y:S02]  /*b230*/  HADD2.F32 R93, -RZ, R145.H1_H1 ;  /* 0x30000091ff5d7230 */ /* 0x000fe40000004100 */
[C---:B------:R-:W-:Y:S01]  /*b240*/  FFMA R6, R73.reuse, R89, R6 ;  /* 0x0000005949067223 */ /* 0x040fe20000000006 */
[C---:B------:R-:W-:Y:S01]  /*b250*/  FFMA R7, R73.reuse, R90, R7 ;  /* 0x0000005a49077223 */ /* 0x040fe20000000007 */
[C---:B------:R-:W-:Y:S01]  /*b260*/  FFMA R10, R73.reuse, R91, R10 ;  /* 0x0000005b490a7223 */ /* 0x040fe2000000000a */
[C---:B------:R-:W-:Y:S01]  /*b270*/  FFMA R11, R73.reuse, R92, R11 ;  /* 0x0000005c490b7223 */ /* 0x040fe2000000000b */
[----:B------:R-:W-:Y:S01]  /*b280*/  FMUL R26, R70, R33 ;  /* 0x00000021461a7220 */ /* 0x000fe20000400000 */
[----:B------:R-:W-:Y:S01]  /*b290*/  F2FP.SATFINITE.E5M2.F32.PACK_AB_MERGE_C R3, R6, R3, RZ ;  /* 0x000000030603723e */ /* 0x000fe200048060ff */
        /* <DEDUP_REMOVED lines=9> */
[C---:B------:R-:W-:Y:S01]  /*b330*/  FMUL R30, R70.reuse, R37 ;  /* 0x00000025461e7220 */ /* 0x040fe20000400000 */
[C---:B------:R-:W-:Y:S01]  /*b340*/  FMUL R37, R70.reuse, R44 ;  /* 0x0000002c46257220 */ /* 0x040fe20000400000 */
[C---:B------:R-:W-:Y:S01]  /*b350*/  FMUL R24, R70.reuse, R31 ;  /* 0x0000001f46187220 */ /* 0x040fe20000400000 */
[--C-:B------:R-:W-:Y:S02]  /*b360*/  HADD2.F32 R100, -RZ, R147.reuse.H0_H0 ;  /* 0x20000093ff647230 */ /* 0x100fe40000004100 */
[----:B------:R-:W-:Y:S01]  /*b370*/  FMUL R27, R70, R34 ;  /* 0x00000022461b7220 */ /* 0x000fe20000400000 */
[----:B------:R-:W-:Y:S02]  /*b380*/  HADD2.F32 R101, -RZ, R147.H1_H1 ;  /* 0x30000093ff657230 */ /* 0x000fe40000004100 */
[C---:B------:R-:W-:Y:S01]  /*b390*/  FFMA R24, R73.reuse, R97, R24 ;  /* 0x0000006149187223 */ /* 0x040fe20000000018 */
[C---:B------:R-:W-:Y:S01]  /*b3a0*/  FFMA R25, R73.reuse, R98, R25 ;  /* 0x0000006249197223 */ /* 0x040fe20000000019 */
[C---:B------:R-:W-:Y:S01]  /*b3b0*/  FFMA R26, R73.reuse, R99, R26 ;  /* 0x00000063491a7223 */ /* 0x040fe2000000001a */
[----:B------:R-:W-:Y:S01]  /*b3c0*/  F2FP.F16.E5M2.UNPACK_B R152, R152.H1 ;  /* 0x00000098ff98723e */ /* 0x000fe200030004ff */
[C---:B------:R-:W-:Y:S01]  /*b3d0*/  FFMA R27, R73.reuse, R100, R27 ;  /* 0x00000064491b7223 */ /* 0x040fe2000000001b */
[----:B------:R-:W-:Y:S01]  /*b3e0*/  F2FP.SATFINITE.E5M2.F32.PACK_AB_MERGE_C R6, R24, R23, RZ ;  /* 0x000000171806723e */ /* 0x000fe200048060ff */
[C---:B------:R-:W-:Y:S01]  /*b3f0*/  FMUL R34, R70.reuse, R41 ;  /* 0x0000002946227220 */ /* 0x040fe20000400000 */
[C---:B------:R-:W-:Y:S01]  /*b400*/  FMUL R41, R70.reuse, R48 ;  /* 0x0000003046297220 */ /* 0x040fe20000400000 */
[----:B------:R-:W-:Y:S01]  /*b410*/  FMUL R28, R70, R35 ;  /* 0x00000023461c7220 */ /* 0x000fe20000400000 */
[----:B------:R-:W-:Y:S01]  /*b420*/  F2FP.F16.E5M2.UNPACK_B R153, R153.H1 ;  /* 0x00000099ff99723e */ /* 0x000fe200030004ff */
[--C-:B------:R-:W-:Y:S01]  /*b430*/  HADD2.F32 R104, -RZ, R148.reuse.H0_H0 ;  /* 0x20000094ff687230 */ /* 0x100fe20000004100 */
[----:B------:R-:W-:Y:S01]  /*b440*/  F2FP.SATFINITE.E5M2.F32.PACK_AB_MERGE_C R6, R22, R21, R6 ;  /* 0x000000151606723e */ /* 0x000fe20004806006 */
[C---:B------:R-:W-:Y:S01]  /*b450*/  FFMA R28, R73.reuse, R101, R28 ;  /* 0x00000065491c7223 */ /* 0x040fe2000000001c */
[C---:B------:R-:W-:Y:S01]  /*b460*/  FFMA R29, R73.reuse, R102, R29 ;  /* 0x00000066491d7223 */ /* 0x040fe2000000001d */
[C---:B------:R-:W-:Y:S01]  /*b470*/  FFMA R30, R73.reuse, R103, R30 ;  /* 0x00000067491e7223 */ /* 0x040fe2000000001e */
[----:B------:R-:W-:Y:S02]  /*b480*/  HADD2.F32 R105, -RZ, R148.H1_H1 ;  /* 0x30000094ff697230 */ /* 0x000fe40000004100 */
[C---:B------:R-:W-:Y:S01]  /*b490*/  FMUL R31, R70.reuse, R38 ;  /* 0x00000026461f7220 */ /* 0x040fe20000400000 */
[----:B------:R-:W-:Y:S01]  /*b4a0*/  F2FP.F16.E5M2.UNPACK_B R154, R154.H1 ;  /* 0x0000009aff9a723e */ /* 0x000fe200030004ff */
[C---:B------:R-:W-:Y:S01]  /*b4b0*/  FMUL R38, R70.reuse, R45 ;  /* 0x0000002d46267220 */ /* 0x040fe20000400000 */
[C---:B------:R-:W-:Y:S01]  /*b4c0*/  FMUL R45, R70.reuse, R52 ;  /* 0x00000034462d7220 */ /* 0x040fe20000400000 */
[----:B------:R-:W-:Y:S01]  /*b4d0*/  F2FP.F16.E5M2.UNPACK_B R155, R155.H1 ;  /* 0x0000009bff9b723e */ /* 0x000fe200030004ff */
[----:B------:R-:W-:Y:S01]  /*b4e0*/  FFMA R31, R73, R104, R31 ;  /* 0x00000068491f7223 */ /* 0x000fe2000000001f */
[----:B------:R-:W-:Y:S01]  /*b4f0*/  FMUL R52, R70, R59 ;  /* 0x0000003b46347220 */ /* 0x000fe20000400000 */
[----:B------:R-:W-:Y:S01]  /*b500*/  IADD3 R68, PT, PT, R68, 0x1, RZ ;  /* 0x0000000144447810 */ /* 0x000fe20007ffe0ff */
[C---:B------:R-:W-:Y:S01]  /*b510*/  FMUL R59, R70.reuse, R66 ;  /* 0x00000042463b7220 */ /* 0x040fe20000400000 */
[----:B------:R-:W-:Y:S01]  /*b520*/  F2FP.SATFINITE.E5M2.F32.PACK_AB_MERGE_C R66, R13, R12, R14 ;  /* 0x0000000c0d42723e */ /* 0x000fe2000480600e */
[C---:B------:R-:W-:Y:S01]  /*b530*/  FMUL R32, R70.reuse, R39 ;  /* 0x0000002746207220 */ /* 0x040fe20000400000 */
[--C-:B------:R-:W-:Y:S02]  /*b540*/  HADD2.F32 R108, -RZ, R149.reuse.H0_H0 ;  /* 0x20000095ff6c7230 */ /* 0x100fe40000004100 */
[C---:B------:R-:W-:Y:S01]  /*b550*/  FMUL R35, R70.reuse, R42 ;  /* 0x0000002a46237220 */ /* 0x040fe20000400000 */
[----:B------:R-:W-:Y:S02]  /*b560*/  HADD2.F32 R109, -RZ, R149.H1_H1 ;  /* 0x30000095ff6d7230 */ /* 0x000fe40000004100 */
[C---:B------:R-:W-:Y:S01]  /*b570*/  FFMA R32, R73.reuse, R105, R32 ;  /* 0x0000006949207223 */ /* 0x040fe20000000020 */
[----:B------:R-:W-:Y:S01]  /*b580*/  FMUL R36, R70, R43 ;  /* 0x0000002b46247220 */ /* 0x000fe20000400000 */
[C---:B------:R-:W-:Y:S01]  /*b590*/  FFMA R33, R73.reuse, R106, R33 ;  /* 0x0000006a49217223 */ /* 0x040fe20000000021 */
[C---:B------:R-:W-:Y:S01]  /*b5a0*/  FFMA R34, R73.reuse, R107, R34 ;  /* 0x0000006b49227223 */ /* 0x040fe20000000022 */
[--C-:B------:R-:W-:Y:S01]  /*b5b0*/  HADD2.F32 R112, -RZ, R150.reuse.H0_H0 ;  /* 0x20000096ff707230 */ /* 0x100fe20000004100 */
[----:B------:R-:W-:Y:S01]  /*b5c0*/  F2FP.SATFINITE.E5M2.F32.PACK_AB_MERGE_C R32, R32, R31, RZ ;  /* 0x0000001f2020723e */ /* 0x000fe200048060ff */
[C---:B------:R-:W-:Y:S01]  /*b5d0*/  FFMA R35, R73.reuse, R108, R35 ;  /* 0x0000006c49237223 */ /* 0x040fe20000000023 */
[----:B------:R-:W-:Y:S02]  /*b5e0*/  HADD2.F32 R113, -RZ, R150.H1_H1 ;  /* 0x30000096ff717230 */ /* 0x000fe40000004100 */
[----:B------:R-:W-:Y:S01]  /*b5f0*/  FMUL R39, R70, R46 ;  /* 0x0000002e46277220 */ /* 0x000fe20000400000 */
[----:B------:R-:W-:Y:S01]  /*b600*/  F2FP.SATFINITE.E5M2.F32.PACK_AB_MERGE_C R32, R30, R29, R32 ;  /* 0x0000001d1e20723e */ /* 0x000fe20004806020 */
[C---:B------:R-:W-:Y:S01]  /*b610*/  FFMA R36, R73.reuse, R109, R36 ;  /* 0x0000006d49247223 */ /* 0x040fe20000000024 */
[C---:B------:R-:W-:Y:S01]  /*b620*/  FMUL R40, R70.reuse, R47 ;  /* 0x0000002f46287220 */ /* 0x040fe20000400000 */
[C---:B------:R-:W-:Y:S01]  /*b630*/  FFMA R37, R73.reuse, R110, R37 ;  /* 0x0000006e49257223 */ /* 0x040fe20000000025 */
[C---:B------:R-:W-:Y:S01]  /*b640*/  FFMA R38, R73.reuse, R111, R38 ;  /* 0x0000006f49267223 */ /* 0x040fe20000000026 */
[C---:B------:R-:W-:Y:S01]  /*b650*/  FMUL R42, R70.reuse, R49 ;  /* 0x00000031462a7220 */ /* 0x040fe20000400000 */
        /* <DEDUP_REMOVED lines=8> */
[C---:B------:R-:W-:Y:S01]  /*b6e0*/  FMUL R57, R70.reuse, R64 ;  /* 0x0000004046397220 */ /* 0x040fe20000400000 */
[----:B------:R-:W-:Y:S01]  /*b6f0*/  FFMA R42, R73, R115, R42 ;  /* 0x00000073492a7223 */ /* 0x000fe2000000002a */
[C---:B------:R-:W-:Y:S01]  /*b700*/  FMUL R46, R70.reuse, R53 ;  /* 0x00000035462e7220 */ /* 0x040fe20000400000 */
[--C-:B------:R-:W-:Y:S01]  /*b710*/  HADD2.F32 R120, -RZ, R152.reuse.H0_H0 ;  /* 0x20000098ff787230 */ /* 0x100fe20000004100 */
[----:B------:R-:W-:Y:S01]  /*b720*/  F2FP.SATFINITE.E5M2.F32.PACK_AB_MERGE_C R64, R5, R4, R76 ;  /* 0x000000040540723e */ /* 0x000fe2000480604c */
[C---:B------:R-:W-:Y:S01]  /*b730*/  FMUL R51, R70.reuse, R58 ;  /* 0x0000003a46337220 */ /* 0x040fe20000400000 */
[C---:B------:R-:W-:Y:S01]  /*b740*/  FMUL R53, R70.reuse, R60 ;  /* 0x0000003c46357220 */ /* 0x040fe20000400000 */
[C---:B------:R-:W-:Y:S01]  /*b750*/  FFMA R43, R73.reuse, R116, R43 ;  /* 0x00000074492b7223 */ /* 0x040fe2000000002b */
[----:B------:R-:W-:Y:S02]  /*b760*/  HADD2.F32 R121, -RZ, R152.H1_H1 ;  /* 0x30000098ff797230 */ /* 0x000fe40000004100 */
[C---:B------:R-:W-:Y:S01]  /*b770*/  FMUL R47, R70.reuse, R54 ;  /* 0x00000036462f7220 */ /* 0x040fe20000400000 */
[C---:B------:R-:W-:Y:S01]  /*b780*/  FMUL R58, R70.reuse, R65 ;  /* 0x00000041463a7220 */ /* 0x040fe20000400000 */
[----:B------:R-:W-:Y:S01]  /*b790*/  FMUL R60, R70, R67 ;  /* 0x00000043463c7220 */ /* 0x000fe20000400000 */
[----:B------:R-:W-:Y:S01]  /*b7a0*/  F2FP.SATFINITE.E5M2.F32.PACK_AB_MERGE_C R5, R20, R11, RZ ;  /* 0x0000000b1405723e */ /* 0x000fe200048060ff */
[----:B------:R-:W-:Y:S01]  /*b7b0*/  FFMA R44, R73, R117, R44 ;  /* 0x00000075492c7223 */ /* 0x000fe2000000002c */
[C---:B------:R-:W-:Y:S01]  /*b7c0*/  FMUL R48, R70.reuse, R55 ;  /* 0x0000003746307220 */ /* 0x040fe20000400000 */
[----:B------:R-:W-:Y:S01]  /*b7d0*/  F2FP.SATFINITE.E5M2.F32.PACK_AB_MERGE_C R65, R9, R8, R78 ;  /* 0x000000080941723e */ /* 0x000fe2000480604e */
[----:B------:R-:W-:Y:S01]  /*b7e0*/  FFMA R45, R73, R118, R45 ;  /* 0x00000076492d7223 */ /* 0x000fe2000000002d */
[----:B------:R-:W-:Y:S01]  /*b7f0*/  F2FP.SATFINITE.E5M2.F32.PACK_AB_MERGE_C R67, R17, R16, R18 ;  /* 0x000000101143723e */ /* 0x000fe20004806012 */
[----:B------:R-:W-:Y:S01]  /*b800*/  FMUL R49, R70, R56 ;  /* 0x0000003846317220 */ /* 0x000fe20000400000 */
[C---:B------:R-:W-:Y:S01]  /*b810*/  FFMA R46, R73.reuse, R119, R46 ;  /* 0x00000077492e7223 */ /* 0x040fe2000000002e */
[--C-:B------:R-:W-:Y:S02]  /*b820*/  HADD2.F32 R124, -RZ, R153.reuse.H0_H0 ;  /* 0x20000099ff7c7230 */ /* 0x100fe40000004100 */
[C---:B------:R-:W-:Y:S01]  /*b830*/  FFMA R47, R73.reuse, R120, R47 ;  /* 0x00000078492f7223 */ /* 0x040fe2000000002f */
[----:B------:R1:W-:Y:S01]  /*b840*/  STS.128 [R137+UR44+0xa200], R64 ;  /* 0x00a2004089007988 */ /* 0x0003e20008000c2c */
[----:B------:R-:W-:Y:S01]  /*b850*/  HADD2.F32 R125, -RZ, R153.H1_H1 ;  /* 0x30000099ff7d7230 */ /* 0x000fe20000004100 */
[----:B------:R-:W-:Y:S01]  /*b860*/  F2FP.SATFINITE.E5M2.F32.PACK_AB_MERGE_C R5, R10, R7, R5 ;  /* 0x000000070a05723e */ /* 0x000fe20004806005 */
[C---:B------:R-:W-:Y:S01]  /*b870*/  FFMA R48, R73.reuse, R121, R48 ;  /* 0x0000007949307223 */ /* 0x040fe20000000030 */
[----:B------:R-:W-:Y:S01]  /*b880*/  F2FP.SATFINITE.E5M2.F32.PACK_AB_MERGE_C R7, R28, R27, RZ ;  /* 0x0000001b1c07723e */ /* 0x000fe200048060ff */
        /* <DEDUP_REMOVED lines=8> */
[----:B------:R-:W-:Y:S01]  /*b910*/  FMUL R56, R70, R63 ;  /* 0x0000003f46387220 */ /* 0x000fe20000400000 */
[----:B------:R-:W-:Y:S01]  /*b920*/  F2FP.SATFINITE.E5M2.F32.PACK_AB_MERGE_C R4, R2, R0, R3 ;  /* 0x000000000204723e */ /* 0x000fe20004806003 */
[C---:B------:R-:W-:Y:S01]  /*b930*/  FFMA R53, R73.reuse, R126, R53 ;  /* 0x0000007e49357223 */ /* 0x040fe20000000035 */
[----:B------:R-:W-:Y:S01]  /*b940*/  F2FP.SATFINITE.E5M2.F32.PACK_AB_MERGE_C R7, R26, R25, R7 ;  /* 0x000000191a07723e */ /* 0x000fe20004806007 */
[C---:B------:R-:W-:Y:S01]  /*b950*/  FFMA R54, R73.reuse, R127, R54 ;  /* 0x0000007f49367223 */ /* 0x040fe20000000036 */
[--C-:B------:R-:W-:Y:S02]  /*b960*/  HADD2.F32 R74, -RZ, R155.reuse.H0_H0 ;  /* 0x2000009bff4a7230 */ /* 0x100fe40000004100 */
[C---:B------:R-:W-:Y:S01]  /*b970*/  FFMA R55, R73.reuse, R128, R55 ;  /* 0x0000008049377223 */ /* 0x040fe20000000037 */
[----:B------:R-:W-:Y:S01]  /*b980*/  HADD2.F32 R131, -RZ, R155.H1_H1 ;  /* 0x3000009bff837230 */ /* 0x000fe20000004100 */
[----:B------:R1:W-:Y:S01]  /*b990*/  STS.128 [R176+0xa010], R4 ;  /* 0x00a01004b0007388 */ /* 0x0003e20000000c00 */
[----:B------:R-:W-:Y:S01]  /*b9a0*/  F2FP.SATFINITE.E5M2.F32.PACK_AB_MERGE_C R35, R36, R35, RZ ;  /* 0x000000232423723e */ /* 0x000fe200048060ff */
[C---:B------:R-:W-:Y:S01]  /*b9b0*/  FFMA R56, R73.reuse, R129, R56 ;  /* 0x0000008149387223 */ /* 0x040fe20000000038 */
[----:B------:R-:W-:Y:S01]  /*b9c0*/  F2FP.SATFINITE.E5M2.F32.PACK_AB_MERGE_C R39, R40, R39, RZ ;  /* 0x000000272827723e */ /* 0x000fe200048060ff */
[C---:B------:R-:W-:Y:S01]  /*b9d0*/  FFMA R57, R73.reuse, R72, R57 ;  /* 0x0000004849397223 */ /* 0x040fe20000000039 */
[----:B------:R-:W-:Y:S01]  /*b9e0*/  F2FP.SATFINITE.E5M2.F32.PACK_AB_MERGE_C R43, R44, R43, RZ ;  /* 0x0000002b2c2b723e */ /* 0x000fe200048060ff */
[C---:B------:R-:W-:Y:S01]  /*b9f0*/  FFMA R58, R73.reuse, R75, R58 ;  /* 0x0000004b493a7223 */ /* 0x040fe2000000003a */
[C---:B------:R-:W-:Y:S01]  /*ba00*/  FFMA R59, R73.reuse, R74, R59 ;  /* 0x0000004a493b7223 */ /* 0x040fe2000000003b */
[----:B------:R-:W-:Y:S01]  /*ba10*/  F2FP.SATFINITE.E5M2.F32.PACK_AB_MERGE_C R33, R34, R33, R35 ;  /* 0x000000212221723e */ /* 0x000fe20004806023 */
        /* <DEDUP_REMOVED lines=11> */
[----:B------:R-:W-:Y:S05]  /*bad0*/  F2FP.SATFINITE.E5M2.F32.PACK_AB_MERGE_C R51, R58, R57, R59 ;  /* 0x000000393a33723e */ /* 0x000fea000480603b */
        /* <DEDUP_REMOVED lines=18> */
.L_x_142:
[----:B------:R-:W-:Y:S05]  /*bc00*/  BSYNC.RECONVERGENT B0 ;  /* 0x0000000000007941 */ /* 0x000fea0003800200 */
.L_x_141:
[----:B------:R-:W-:Y:S01]  /*bc10*/  R2UR UR4, R160 ;  /* 0x00000000a00472ca */ /* 0x000fe200000e0000 */
[----:B------:R-:W-:Y:S01]  /*bc20*/  BAR.SYNC.DEFER_BLOCKING 0x1, 0x80 ;  /* 0x0042000000007b1d */ /* 0x000fe20000010000 */
[----:B------:R-:W-:Y:S01]  /*bc30*/  ISETP.NE.AND P0, PT, R162, 0x2, PT ;  /* 0x00000002a200780c */ /* 0x000fe20003f05270 */
[----:B------:R-:W-:Y:S01]  /*bc40*/  UISETP.NE.AND UP0, UPT, UR45, URZ, UPT ;  /* 0x000000ff2d00728c */ /* 0x000fe2000bf05270 */
[----:B------:R-:W-:Y:S01]  /*bc50*/  ISETP.NE.AND P1, PT, R68, 0x2, PT ;  /* 0x000000024400780c */ /* 0x000fe20003f25270 */
[----:B------:R-:W-:Y:S01]  /*bc60*/  UIADD3 UR20, UPT, UPT, UR37, UR59, URZ ;  /* 0x0000003b25147290 */ /* 0x000fe2000fffe0ff */
[----:B------:R-:W-:Y:S02]  /*bc70*/  SEL R0, RZ, 0x1, P0 ;  /* 0x00000001ff007807 */ /* 0x000fe40000000000 */
[----:B------:R-:W-:Y:S02]  /*bc80*/  SEL R3, RZ, 0x1, P1 ;  /* 0x00000001ff037807 */ /* 0x000fe40000800000 */
[----:B------:R-:W-:Y:S02]  /*bc90*/  LOP3.LUT R167, R167, R0, RZ, 0x3c, !PT ;  /* 0x00000000a7a77212 */ /* 0x000fe400078e3cff */
[----:B------:R-:W-:Y:S01]  /*bca0*/  LOP3.LUT R168, R168, R3, RZ, 0x3c, !PT ;  /* 0x00000003a8a87212 */ /* 0x000fe200078e3cff */
[----:B------:R-:W-:Y:S01]  /*bcb0*/  UIADD3 UR16, UPT, UPT, UR38, UR4, URZ ;  /* 0x0000000426107290 */ /* 0x000fe2000fffe0ff */
[----:B------:R-:W-:Y:S02]  /*bcc0*/  SEL R162, R162, RZ, P0 ;  /* 0x000000ffa2a27207 */ /* 0x000fe40000000000 */
[----:B------:R-:W-:Y:S01]  /*bcd0*/  SEL R68, R68, RZ, P1 ;  /* 0x000000ff44447207 */ /* 0x000fe20000800000 */
[----:B------:R-:W-:Y:S01]  /*bce0*/  UMOV UR36, UR58 ;  /* 0x0000003a00247c82 */ /* 0x000fe20008000000 */
[----:B------:R-:W-:Y:S07]  /*bcf0*/  BRA.U UP0, `(.L_x_143) ;  /* 0xffffff9900747547 */ /* 0x000fee000b83ffff */
[----:B------:R-:W-:Y:S05]  /*bd00*/  EXIT ;  /* 0x000000000000794d */ /* 0x000fea0003800000 */
.L_x_25:
[----:B--2---:R2:W3:Y:S02]  /*bd10*/  SYNCS.PHASECHK.TRANS64.TRYWAIT P0, [R0+URZ+0x180], R3 ;  /* 0x00018003000075a7 */ /* 0x0044e400080011ff */
[----:B---3--:R-:W-:Y:S05]  /*bd20*/  @!P0 NANOSLEEP.SYNCS 0x989680 ;  /* 0x009896800000895d */ /* 0x008fea0003900000 */
[----:B------:R-:W3:Y:S02]  /*bd30*/  @!P0 SYNCS.PHASECHK.TRANS64 P0, [R0+URZ+0x180], R3 ;  /* 0x00018003000085a7 */ /* 0x000ee400080010ff */
[----:B---3--:R-:W-:Y:S05]  /*bd40*/  @!P0 BRA `(.L_x_25) ;  /* 0xfffffffc00f08947 */ /* 0x008fea000383ffff */
[----:B------:R-:W-:Y:S05]  /*bd50*/  BRA `(.L_x_144) ;  /* 0xffffff5c00447947 */ /* 0x000fea000383ffff */
.L_x_28:
[----:B--2---:R-:W-:-:S07]  /*bd60*/  MOV R0, UR33 ;  /* 0x0000002100007c02 */ /* 0x004fce0008000f00 */
.L_x_145:
[----:B--2---:R2:W3:Y:S02]  /*bd70*/  SYNCS.PHASECHK.TRANS64.TRYWAIT P0, [R0+URZ+0x70], R3 ;  /* 0x00007003000075a7 */ /* 0x0044e400080011ff */
[----:B---3--:R-:W-:Y:S05]  /*bd80*/  @!P0 NANOSLEEP.SYNCS 0x989680 ;  /* 0x009896800000895d */ /* 0x008fea0003900000 */
[----:B------:R-:W3:Y:S02]  /*bd90*/  @!P0 SYNCS.PHASECHK.TRANS64 P0, [R0+URZ+0x70], R3 ;  /* 0x00007003000085a7 */ /* 0x000ee400080010ff */
[----:B---3--:R-:W-:Y:S05]  /*bda0*/  @!P0 BRA `(.L_x_145) ;  /* 0xfffffffc00f08947 */ /* 0x008fea000383ffff */
[----:B------:R-:W-:Y:S05]  /*bdb0*/  BRA `(.L_x_27) ;  /* 0xffffff5c00847947 */ /* 0x000fea000383ffff */
.L_x_35:
[----:B-1----:R-:W-:-:S07]  /*bdc0*/  MOV R0, UR17 ;  /* 0x0000001100007c02 */ /* 0x002fce0008000f00 */
.L_x_146:
[----:B-1----:R1:W2:Y:S02]  /*bdd0*/  SYNCS.PHASECHK.TRANS64.TRYWAIT P0, [R0+URZ+0x70], R3 ;  /* 0x00007003000075a7 */ /* 0x0022a400080011ff */
[----:B--2---:R-:W-:Y:S05]  /*bde0*/  @!P0 NANOSLEEP.SYNCS 0x989680 ;  /* 0x009896800000895d */ /* 0x004fea0003900000 */
[----:B------:R-:W2:Y:S02]  /*bdf0*/  @!P0 SYNCS.PHASECHK.TRANS64 P0, [R0+URZ+0x70], R3 ;  /* 0x00007003000085a7 */ /* 0x000ea400080010ff */
[----:B--2---:R-:W-:Y:S05]  /*be00*/  @!P0 BRA `(.L_x_146) ;  /* 0xfffffffc00f08947 */ /* 0x004fea000383ffff */
[----:B------:R-:W-:Y:S05]  /*be10*/  BRA `(.L_x_34) ;  /* 0xffffff6000407947 */ /* 0x000fea000383ffff */
.L_x_40:
[----:B-1----:R1:W2:Y:S02]  /*be20*/  SYNCS.PHASECHK.TRANS64.TRYWAIT P0, [R3+URZ+0x130], R0 ;  /* 0x00013000030075a7 */ /* 0x0022a400080011ff */
[----:B--2---:R-:W-:Y:S05]  /*be30*/  @!P0 NANOSLEEP.SYNCS 0x989680 ;  /* 0x009896800000895d */ /* 0x004fea0003900000 */
[----:B------:R-:W2:Y:S02]  /*be40*/  @!P0 SYNCS.PHASECHK.TRANS64 P0, [R3+URZ+0x130], R0 ;  /* 0x00013000030085a7 */ /* 0x000ea400080010ff */
[----:B--2---:R-:W-:Y:S05]  /*be50*/  @!P0 BRA `(.L_x_40) ;  /* 0xfffffffc00f08947 */ /* 0x004fea000383ffff */
[----:B------:R-:W-:Y:S05]  /*be60*/  BRA `(.L_x_147) ;  /* 0xffffff6000e07947 */ /* 0x000fea000383ffff */
.L_x_44:
[----:B-1----:R-:W-:-:S07]  /*be70*/  MOV R0, UR4 ;  /* 0x0000000400007c02 */ /* 0x002fce0008000f00 */
.L_x_148:
[----:B-1----:R1:W2:Y:S02]  /*be80*/  SYNCS.PHASECHK.TRANS64.TRYWAIT P0, [R0+URZ], R3 ;  /* 0x00000003000075a7 */ /* 0x0022a400080011ff */
[----:B--2---:R-:W-:Y:S05]  /*be90*/  @!P0 NANOSLEEP.SYNCS 0x989680 ;  /* 0x009896800000895d */ /* 0x004fea0003900000 */
[----:B------:R-:W2:Y:S02]  /*bea0*/  @!P0 SYNCS.PHASECHK.TRANS64 P0, [R0+URZ], R3 ;  /* 0x00000003000085a7 */ /* 0x000ea400080010ff */
[----:B--2---:R-:W-:Y:S05]  /*beb0*/  @!P0 BRA `(.L_x_148) ;  /* 0xfffffffc00f08947 */ /* 0x004fea000383ffff */
[----:B------:R-:W-:Y:S05]  /*bec0*/  BRA `(.L_x_149) ;  /* 0xffffff6800887947 */ /* 0x000fea000383ffff */
.L_x_45:
[----:B------:R-:W-:-:S07]  /*bed0*/  MOV R0, UR5 ;  /* 0x0000000500007c02 */ /* 0x000fce0008000f00 */
.L_x_150:
[----:B-1----:R1:W2:Y:S02]  /*bee0*/  SYNCS.PHASECHK.TRANS64.TRYWAIT P0, [R0+URZ], R3 ;  /* 0x00000003000075a7 */ /* 0x0022a400080011ff */
[----:B--2---:R-:W-:Y:S05]  /*bef0*/  @!P0 NANOSLEEP.SYNCS 0x989680 ;  /* 0x009896800000895d */ /* 0x004fea0003900000 */
[----:B------:R-:W2:Y:S02]  /*bf00*/  @!P0 SYNCS.PHASECHK.TRANS64 P0, [R0+URZ], R3 ;  /* 0x00000003000085a7 */ /* 0x000ea400080010ff */
[----:B--2---:R-:W-:Y:S05]  /*bf10*/  @!P0 BRA `(.L_x_150) ;  /* 0xfffffffc00f08947 */ /* 0x004fea000383ffff */
[----:B------:R-:W-:Y:S05]  /*bf20*/  BRA `(.L_x_151) ;  /* 0xffffff6800947947 */ /* 0x000fea000383ffff */
.L_x_46:
[----:B------:R-:W-:-:S07]  /*bf30*/  MOV R0, UR5 ;  /* 0x0000000500007c02 */ /* 0x000fce0008000f00 */
.L_x_152:
[----:B-1----:R1:W2:Y:S02]  /*bf40*/  SYNCS.PHASECHK.TRANS64.TRYWAIT P0, [R0+URZ], R3 ;  /* 0x00000003000075a7 */ /* 0x0022a400080011ff */
[----:B--2---:R-:W-:Y:S05]  /*bf50*/  @!P0 NANOSLEEP.SYNCS 0x989680 ;  /* 0x009896800000895d */ /* 0x004fea0003900000 */
[----:B------:R-:W2:Y:S02]  /*bf60*/  @!P0 SYNCS.PHASECHK.TRANS64 P0, [R0+URZ], R3 ;  /* 0x00000003000085a7 */ /* 0x000ea400080010ff */
[----:B--2---:R-:W-:Y:S05]  /*bf70*/  @!P0 BRA `(.L_x_152) ;  /* 0xfffffffc00f08947 */ /* 0x004fea000383ffff */
[----:B------:R-:W-:Y:S05]  /*bf80*/  BRA `(.L_x_153) ;  /* 0xffffff6800a07947 */ /* 0x000fea000383ffff */
.L_x_47:
[----:B------:R-:W-:-:S07]  /*bf90*/  MOV R0, UR5 ;  /* 0x0000000500007c02 */ /* 0x000fce0008000f00 */
.L_x_154:
[----:B-1----:R1:W2:Y:S02]  /*bfa0*/  SYNCS.PHASECHK.TRANS64.TRYWAIT P0, [R0+URZ], R3 ;  /* 0x00000003000075a7 */ /* 0x0022a400080011ff */
[----:B--2---:R-:W-:Y:S05]  /*bfb0*/  @!P0 NANOSLEEP.SYNCS 0x989680 ;  /* 0x009896800000895d */ /* 0x004fea0003900000 */
[----:B------:R-:W2:Y:S02]  /*bfc0*/  @!P0 SYNCS.PHASECHK.TRANS64 P0, [R0+URZ], R3 ;  /* 0x00000003000085a7 */ /* 0x000ea400080010ff */
[----:B--2---:R-:W-:Y:S05]  /*bfd0*/  @!P0 BRA `(.L_x_154) ;  /* 0xfffffffc00f08947 */ /* 0x004fea000383ffff */
[----:B------:R-:W-:Y:S05]  /*bfe0*/  BRA `(.L_x_155) ;  /* 0xffffff6800ac7947 */ /* 0x000fea000383ffff */
.L_x_48:
[----:B------:R-:W-:-:S07]  /*bff0*/  MOV R0, UR5 ;  /* 0x0000000500007c02 */ /* 0x000fce0008000f00 */
.L_x_156:
[----:B-1----:R1:W2:Y:S02]  /*c000*/  SYNCS.PHASECHK.TRANS64.TRYWAIT P0, [R0+URZ], R3 ;  /* 0x00000003000075a7 */ /* 0x0022a400080011ff */
[----:B--2---:R-:W-:Y:S05]  /*c010*/  @!P0 NANOSLEEP.SYNCS 0x989680 ;  /* 0x009896800000895d */ /* 0x004fea0003900000 */
[----:B------:R-:W2:Y:S02]  /*c020*/  @!P0 SYNCS.PHASECHK.TRANS64 P0, [R0+URZ], R3 ;  /* 0x00000003000085a7 */ /* 0x000ea400080010ff */
[----:B--2---:R-:W-:Y:S05]  /*c030*/  @!P0 BRA `(.L_x_156) ;  /* 0xfffffffc00f08947 */ /* 0x004fea000383ffff */
[----:B------:R-:W-:Y:S05]  /*c040*/  BRA `(.L_x_157) ;  /* 0xffffff6800b87947 */ /* 0x000fea000383ffff */
.L_x_49:
[----:B------:R-:W-:-:S07]  /*c050*/  MOV R0, UR5 ;  /* 0x0000000500007c02 */ /* 0x000fce0008000f00 */
.L_x_158:
[----:B-1----:R1:W2:Y:S02]  /*c060*/  SYNCS.PHASECHK.TRANS64.TRYWAIT P0, [R0+URZ], R3 ;  /* 0x00000003000075a7 */ /* 0x0022a400080011ff */
[----:B--2---:R-:W-:Y:S05]  /*c070*/  @!P0 NANOSLEEP.SYNCS 0x989680 ;  /* 0x009896800000895d */ /* 0x004fea0003900000 */
[----:B------:R-:W2:Y:S02]  /*c080*/  @!P0 SYNCS.PHASECHK.TRANS64 P0, [R0+URZ], R3 ;  /* 0x00000003000085a7 */ /* 0x000ea400080010ff */
[----:B--2---:R-:W-:Y:S05]  /*c090*/  @!P0 BRA `(.L_x_158) ;  /* 0xfffffffc00f08947 */ /* 0x004fea000383ffff */
[----:B------:R-:W-:Y:S05]  /*c0a0*/  BRA `(.L_x_159) ;  /* 0xffffff6800c47947 */ /* 0x000fea000383ffff */
.L_x_50:
[----:B------:R-:W-:-:S07]  /*c0b0*/  MOV R0, UR5 ;  /* 0x0000000500007c02 */ /* 0x000fce0008000f00 */
.L_x_160:
[----:B-1----:R1:W2:Y:S02]  /*c0c0*/  SYNCS.PHASECHK.TRANS64.TRYWAIT P0, [R0+URZ], R3 ;  /* 0x00000003000075a7 */ /* 0x0022a400080011ff */
[----:B--2---:R-:W-:Y:S05]  /*c0d0*/  @!P0 NANOSLEEP.SYNCS 0x989680 ;  /* 0x009896800000895d */ /* 0x004fea0003900000 */
[----:B------:R-:W2:Y:S02]  /*c0e0*/  @!P0 SYNCS.PHASECHK.TRANS64 P0, [R0+URZ], R3 ;  /* 0x00000003000085a7 */ /* 0x000ea400080010ff */
[----:B--2---:R-:W-:Y:S05]  /*c0f0*/  @!P0 BRA `(.L_x_160) ;  /* 0xfffffffc00f08947 */ /* 0x004fea000383ffff */
[----:B------:R-:W-:Y:S05]  /*c100*/  BRA `(.L_x_161) ;  /* 0xffffff6800d07947 */ /* 0x000fea000383ffff */
.L_x_51:
[----:B------:R-:W-:-:S07]  /*c110*/  MOV R0, UR5 ;  /* 0x0000000500007c02 */ /* 0x000fce0008000f00 */
.L_x_162:
[----:B-1----:R1:W2:Y:S02]  /*c120*/  SYNCS.PHASECHK.TRANS64.TRYWAIT P0, [R0+URZ], R3 ;  /* 0x00000003000075a7 */ /* 0x0022a400080011ff */
[----:B--2---:R-:W-:Y:S05]  /*c130*/  @!P0 NANOSLEEP.SYNCS 0x989680 ;  /* 0x009896800000895d */ /* 0x004fea0003900000 */
[----:B------:R-:W2:Y:S02]  /*c140*/  @!P0 SYNCS.PHASECHK.TRANS64 P0, [R0+URZ], R3 ;  /* 0x00000003000085a7 */ /* 0x000ea400080010ff */
[----:B--2---:R-:W-:Y:S05]  /*c150*/  @!P0 BRA `(.L_x_162) ;  /* 0xfffffffc00f08947 */ /* 0x004fea000383ffff */
[----:B------:R-:W-:Y:S05]  /*c160*/  BRA `(.L_x_163) ;  /* 0xffffff6800dc7947 */ /* 0x000fea000383ffff */
.L_x_52:
[----:B------:R-:W-:-:S07]  /*c170*/  MOV R0, UR5 ;  /* 0x0000000500007c02 */ /* 0x000fce0008000f00 */
.L_x_164:
[----:B-1----:R1:W2:Y:S02]  /*c180*/  SYNCS.PHASECHK.TRANS64.TRYWAIT P0, [R0+URZ], R3 ;  /* 0x00000003000075a7 */ /* 0x0022a400080011ff */
[----:B--2---:R-:W-:Y:S05]  /*c190*/  @!P0 NANOSLEEP.SYNCS 0x989680 ;  /* 0x009896800000895d */ /* 0x004fea0003900000 */
[----:B------:R-:W2:Y:S02]  /*c1a0*/  @!P0 SYNCS.PHASECHK.TRANS64 P0, [R0+URZ], R3 ;  /* 0x00000003000085a7 */ /* 0x000ea400080010ff */
[----:B--2---:R-:W-:Y:S05]  /*c1b0*/  @!P0 BRA `(.L_x_164) ;  /* 0xfffffffc00f08947 */ /* 0x004fea000383ffff */
[----:B------:R-:W-:Y:S05]  /*c1c0*/  BRA `(.L_x_165) ;  /* 0xffffff6800e87947 */ /* 0x000fea000383ffff */
.L_x_53:
[----:B------:R-:W-:-:S07]  /*c1d0*/  MOV R0, UR5 ;  /* 0x0000000500007c02 */ /* 0x000fce0008000f00 */
.L_x_166:
[----:B-1----:R1:W2:Y:S02]  /*c1e0*/  SYNCS.PHASECHK.TRANS64.TRYWAIT P0, [R0+URZ], R3 ;  /* 0x00000003000075a7 */ /* 0x0022a400080011ff */
[----:B--2---:R-:W-:Y:S05]  /*c1f0*/  @!P0 NANOSLEEP.SYNCS 0x989680 ;  /* 0x009896800000895d */ /* 0x004fea0003900000 */
[----:B------:R-:W2:Y:S02]  /*c200*/  @!P0 SYNCS.PHASECHK.TRANS64 P0, [R0+URZ], R3 ;  /* 0x00000003000085a7 */ /* 0x000ea400080010ff */
[----:B--2---:R-:W-:Y:S05]  /*c210*/  @!P0 BRA `(.L_x_166) ;  /* 0xfffffffc00f08947 */ /* 0x004fea000383ffff */
[----:B------:R-:W-:Y:S05]  /*c220*/  BRA `(.L_x_167) ;  /* 0xffffff6800f47947 */ /* 0x000fea000383ffff */
.L_x_54:
[----:B------:R-:W-:-:S07]  /*c230*/  MOV R0, UR5 ;  /* 0x0000000500007c02 */ /* 0x000fce0008000f00 */
.L_x_168:
[----:B-1----:R1:W2:Y:S02]  /*c240*/  SYNCS.PHASECHK.TRANS64.TRYWAIT P0, [R0+URZ], R3 ;  /* 0x00000003000075a7 */ /* 0x0022a400080011ff */
[----:B--2---:R-:W-:Y:S05]  /*c250*/  @!P0 NANOSLEEP.SYNCS 0x989680 ;  /* 0x009896800000895d */ /* 0x004fea0003900000 */
[----:B------:R-:W2:Y:S02]  /*c260*/  @!P0 SYNCS.PHASECHK.TRANS64 P0, [R0+URZ], R3 ;  /* 0x00000003000085a7 */ /* 0x000ea400080010ff */
[----:B--2---:R-:W-:Y:S05]  /*c270*/  @!P0 BRA `(.L_x_168) ;  /* 0xfffffffc00f08947 */ /* 0x004fea000383ffff */
[----:B------:R-:W-:Y:S05]  /*c280*/  BRA `(.L_x_169) ;  /* 0xffffff6c00007947 */ /* 0x000fea000383ffff */
.L_x_55:
[----:B------:R-:W-:-:S07]  /*c290*/  MOV R0, UR5 ;  /* 0x0000000500007c02 */ /* 0x000fce0008000f00 */
.L_x_170:
[----:B-1----:R1:W2:Y:S02]  /*c2a0*/  SYNCS.PHASECHK.TRANS64.TRYWAIT P0, [R0+URZ], R3 ;  /* 0x00000003000075a7 */ /* 0x0022a400080011ff */
[----:B--2---:R-:W-:Y:S05]  /*c2b0*/  @!P0 NANOSLEEP.SYNCS 0x989680 ;  /* 0x009896800000895d */ /* 0x004fea0003900000 */
[----:B------:R-:W2:Y:S02]  /*c2c0*/  @!P0 SYNCS.PHASECHK.TRANS64 P0, [R0+URZ], R3 ;  /* 0x00000003000085a7 */ /* 0x000ea400080010ff */
[----:B--2---:R-:W-:Y:S05]  /*c2d0*/  @!P0 BRA `(.L_x_170) ;  /* 0xfffffffc00f08947 */ /* 0x004fea000383ffff */
[----:B------:R-:W-:Y:S05]  /*c2e0*/  BRA `(.L_x_171) ;  /* 0xffffff6c000c7947 */ /* 0x000fea000383ffff */
.L_x_56:
[----:B------:R-:W-:-:S07]  /*c2f0*/  MOV R0, UR5 ;  /* 0x0000000500007c02 */ /* 0x000fce0008000f00 */
.L_x_172:
[----:B-1----:R1:W2:Y:S02]  /*c300*/  SYNCS.PHASECHK.TRANS64.TRYWAIT P0, [R0+URZ], R3 ;  /* 0x00000003000075a7 */ /* 0x0022a400080011ff */
[----:B--2---:R-:W-:Y:S05]  /*c310*/  @!P0 NANOSLEEP.SYNCS 0x989680 ;  /* 0x009896800000895d */ /* 0x004fea0003900000 */
[----:B------:R-:W2:Y:S02]  /*c320*/  @!P0 SYNCS.PHASECHK.TRANS64 P0, [R0+URZ], R3 ;  /* 0x00000003000085a7 */ /* 0x000ea400080010ff */
[----:B--2---:R-:W-:Y:S05]  /*c330*/  @!P0 BRA `(.L_x_172) ;  /* 0xfffffffc00f08947 */ /* 0x004fea000383ffff */
[----:B------:R-:W-:Y:S05]  /*c340*/  BRA `(.L_x_173) ;  /* 0xffffff6c00187947 */ /* 0x000fea000383ffff */
.L_x_59:
[----:B-1----:R1:W2:Y:S02]  /*c350*/  SYNCS.PHASECHK.TRANS64.TRYWAIT P0, [R2+URZ+0x170], R5 ;  /* 0x00017005020075a7 */ /* 0x0022a400080011ff */
[----:B--2---:R-:W-:Y:S05]  /*c360*/  @!P0 NANOSLEEP.SYNCS 0x989680 ;  /* 0x009896800000895d */ /* 0x004fea0003900000 */
[----:B------:R-:W2:Y:S02]  /*c370*/  @!P0 SYNCS.PHASECHK.TRANS64 P0, [R2+URZ+0x170], R5 ;  /* 0x00017005020085a7 */ /* 0x000ea400080010ff */
[----:B--2---:R-:W-:Y:S05]  /*c380*/  @!P0 BRA `(.L_x_59) ;  /* 0xfffffffc00f08947 */ /* 0x004fea000383ffff */
[----:B------:R-:W-:Y:S05]  /*c390*/  BRA `(.L_x_174) ;  /* 0xffffff6c007c7947 */ /* 0x000fea000383ffff */
.L_x_60:
[----:B------:R-:W-:-:S07]  /*c3a0*/  MOV R2, UR4 ;  /* 0x0000000400027c02 */ /* 0x000fce0008000f00 */
.L_x_175:
[----:B-1----:R1:W2:Y:S02]  /*c3b0*/  SYNCS.PHASECHK.TRANS64.TRYWAIT P0, [R2+URZ+0x140], R5 ;  /* 0x00014005020075a7 */ /* 0x0022a400080011ff */
[----:B--2---:R-:W-:Y:S05]  /*c3c0*/  @!P0 NANOSLEEP.SYNCS 0x989680 ;  /* 0x009896800000895d */ /* 0x004fea0003900000 */
[----:B------:R-:W2:Y:S02]  /*c3d0*/  @!P0 SYNCS.PHASECHK.TRANS64 P0, [R2+URZ+0x140], R5 ;  /* 0x00014005020085a7 */ /* 0x000ea400080010ff */
[----:B--2---:R-:W-:Y:S05]  /*c3e0*/  @!P0 BRA `(.L_x_175) ;  /* 0xfffffffc00f08947 */ /* 0x004fea000383ffff */
[----:B------:R-:W-:Y:S05]  /*c3f0*/  BRA `(.L_x_176) ;  /* 0xffffff6c008c7947 */ /* 0x000fea000383ffff */
.L_x_61:
[----:B-1----:R1:W2:Y:S02]  /*c400*/  SYNCS.PHASECHK.TRANS64.TRYWAIT P1, [R2+URZ+0x130], R5 ;  /* 0x00013005020075a7 */ /* 0x0022a400080211ff */
[----:B--2---:R-:W-:Y:S05]  /*c410*/  @!P1 NANOSLEEP.SYNCS 0x989680 ;  /* 0x009896800000995d */ /* 0x004fea0003900000 */
[----:B------:R-:W2:Y:S02]  /*c420*/  @!P1 SYNCS.PHASECHK.TRANS64 P1, [R2+URZ+0x130], R5 ;  /* 0x00013005020095a7 */ /* 0x000ea400080210ff */
[----:B--2---:R-:W-:Y:S05]  /*c430*/  @!P1 BRA `(.L_x_61) ;  /* 0xfffffffc00f09947 */ /* 0x004fea000383ffff */
[----:B------:R-:W-:Y:S05]  /*c440*/  BRA `(.L_x_177) ;  /* 0xffffff6c00bc7947 */ /* 0x000fea000383ffff */
.L_x_64:
[----:B------:R-:W-:-:S07]  /*c450*/  MOV R0, UR4 ;  /* 0x0000000400007c02 */ /* 0x000fce0008000f00 */
.L_x_178:
[----:B-1----:R1:W2:Y:S02]  /*c460*/  SYNCS.PHASECHK.TRANS64.TRYWAIT P0, [R0+URZ+0x140], R3 ;  /* 0x00014003000075a7 */ /* 0x0022a400080011ff */
[----:B--2---:R-:W-:Y:S05]  /*c470*/  @!P0 NANOSLEEP.SYNCS 0x989680 ;  /* 0x009896800000895d */ /* 0x004fea0003900000 */
[----:B------:R-:W2:Y:S02]  /*c480*/  @!P0 SYNCS.PHASECHK.TRANS64 P0, [R0+URZ+0x140], R3 ;  /* 0x00014003000085a7 */ /* 0x000ea400080010ff */
[----:B--2---:R-:W-:Y:S05]  /*c490*/  @!P0 BRA `(.L_x_178) ;  /* 0xfffffffc00f08947 */ /* 0x004fea000383ffff */
[----:B------:R-:W-:Y:S05]  /*c4a0*/  BRA `(.L_x_63) ;  /* 0xffffff7000107947 */ /* 0x000fea000383ffff */
.L_x_71:
[----:B-1----:R1:W2:Y:S02]  /*c4b0*/  SYNCS.PHASECHK.TRANS64.TRYWAIT P1, [R0+URZ+0x130], R5 ;  /* 0x00013005000075a7 */ /* 0x0022a400080211ff */
[----:B--2---:R-:W-:Y:S05]  /*c4c0*/  @!P1 NANOSLEEP.SYNCS 0x989680 ;  /* 0x009896800000995d */ /* 0x004fea0003900000 */
[----:B------:R-:W2:Y:S02]  /*c4d0*/  @!P1 SYNCS.PHASECHK.TRANS64 P1, [R0+URZ+0x130], R5 ;  /* 0x00013005000095a7 */ /* 0x000ea400080210ff */
[----:B--2---:R-:W-:Y:S05]  /*c4e0*/  @!P1 BRA `(.L_x_71) ;  /* 0xfffffffc00f09947 */ /* 0x004fea000383ffff */
[----:B------:R-:W-:Y:S05]  /*c4f0*/  BRA `(.L_x_179) ;  /* 0xffffff7400707947 */ /* 0x000fea000383ffff */
.L_x_72:
[----:B------:R-:W-:-:S07]  /*c500*/  MOV R3, UR18 ;  /* 0x0000001200037c02 */ /* 0x000fce0008000f00 */
.L_x_180:
[----:B-1----:R1:W2:Y:S02]  /*c510*/  SYNCS.PHASECHK.TRANS64.TRYWAIT P0, [R3+URZ+0x160], R0 ;  /* 0x00016000030075a7 */ /* 0x0022a400080011ff */
[----:B--2---:R-:W-:Y:S05]  /*c520*/  @!P0 NANOSLEEP.SYNCS 0x989680 ;  /* 0x009896800000895d */ /* 0x004fea0003900000 */
[----:B------:R-:W2:Y:S02]  /*c530*/  @!P0 SYNCS.PHASECHK.TRANS64 P0, [R3+URZ+0x160], R0 ;  /* 0x00016000030085a7 */ /* 0x000ea400080010ff */
[----:B--2---:R-:W-:Y:S05]  /*c540*/  @!P0 BRA `(.L_x_180) ;  /* 0xfffffffc00f08947 */ /* 0x004fea000383ffff */
[----:B------:R-:W-:Y:S05]  /*c550*/  BRA `(.L_x_181) ;  /* 0xffffff7400a47947 */ /* 0x000fea000383ffff */
.L_x_75:
[----:B------:R-:W-:Y:S07]  /*c560*/  MOV R0, UR6 ;  /* 0x0000000600007c02 */ /* 0x000fee0008000f00 */
.L_x_182:
[----:B-1----:R1:W2:Y:S02]  /*c570*/  SYNCS.PHASECHK.TRANS64.TRYWAIT P0, [R0+URZ], R3 ;  /* 0x00000003000075a7 */ /* 0x0022a400080011ff */
[----:B--2---:R-:W-:Y:S05]  /*c580*/  @!P0 NANOSLEEP.SYNCS 0x989680 ;  /* 0x009896800000895d */ /* 0x004fea0003900000 */
[----:B------:R-:W2:Y:S02]  /*c590*/  @!P0 SYNCS.PHASECHK.TRANS64 P0, [R0+URZ], R3 ;  /* 0x00000003000085a7 */ /* 0x000ea400080010ff */
[----:B--2---:R-:W-:Y:S05]  /*c5a0*/  @!P0 BRA `(.L_x_182) ;  /* 0xfffffffc00f08947 */ /* 0x004fea000383ffff */
[----:B------:R-:W-:Y:S05]  /*c5b0*/  BRA `(.L_x_74) ;  /* 0xffffff7400c47947 */ /* 0x000fea000383ffff */
.L_x_78:
[----:B------:R-:W-:-:S07]  /*c5c0*/  MOV R0, UR4 ;  /* 0x0000000400007c02 */ /* 0x000fce0008000f00 */
.L_x_183:
[----:B--2---:R2:W4:Y:S02]  /*c5d0*/  SYNCS.PHASECHK.TRANS64.TRYWAIT P0, [R0+URZ], R3 ;  /* 0x00000003000075a7 */ /* 0x00452400080011ff */
[----:B----4-:R-:W-:Y:S05]  /*c5e0*/  @!P0 NANOSLEEP.SYNCS 0x989680 ;  /* 0x009896800000895d */ /* 0x010fea0003900000 */
[----:B------:R-:W4:Y:S02]  /*c5f0*/  @!P0 SYNCS.PHASECHK.TRANS64 P0, [R0+URZ], R3 ;  /* 0x00000003000085a7 */ /* 0x000f2400080010ff */
[----:B----4-:R-:W-:Y:S05]  /*c600*/  @!P0 BRA `(.L_x_183) ;  /* 0xfffffffc00f08947 */ /* 0x010fea000383ffff */
[----:B------:R-:W-:Y:S05]  /*c610*/  BRA `(.L_x_184) ;  /* 0xffffff7800647947 */ /* 0x000fea000383ffff */
.L_x_79:
[----:B------:R-:W-:-:S07]  /*c620*/  MOV R0, UR4 ;  /* 0x0000000400007c02 */ /* 0x000fce0008000f00 */
.L_x_185:
[----:B-1----:R1:W2:Y:S02]  /*c630*/  SYNCS.PHASECHK.TRANS64.TRYWAIT P0, [R0+URZ], R3 ;  /* 0x00000003000075a7 */ /* 0x0022a400080011ff */
[----:B--2---:R-:W-:Y:S05]  /*c640*/  @!P0 NANOSLEEP.SYNCS 0x989680 ;  /* 0x009896800000895d */ /* 0x004fea0003900000 */
[----:B------:R-:W2:Y:S02]  /*c650*/  @!P0 SYNCS.PHASECHK.TRANS64 P0, [R0+URZ], R3 ;  /* 0x00000003000085a7 */ /* 0x000ea400080010ff */
[----:B--2---:R-:W-:Y:S05]  /*c660*/  @!P0 BRA `(.L_x_185) ;  /* 0xfffffffc00f08947 */ /* 0x004fea000383ffff */
[----:B------:R-:W-:Y:S05]  /*c670*/  BRA `(.L_x_186) ;  /* 0xffffff7800707947 */ /* 0x000fea000383ffff */
.L_x_84:
[----:B--2---:R2:W3:Y:S02]  /*c680*/  SYNCS.PHASECHK.TRANS64.TRYWAIT P0, [R12+URZ+0x130], R9 ;  /* 0x000130090c0075a7 */ /* 0x0044e400080011ff */
[----:B---3--:R-:W-:Y:S05]  /*c690*/  @!P0 NANOSLEEP.SYNCS 0x989680 ;  /* 0x009896800000895d */ /* 0x008fea0003900000 */
[----:B------:R-:W3:Y:S02]  /*c6a0*/  @!P0 SYNCS.PHASECHK.TRANS64 P0, [R12+URZ+0x130], R9 ;  /* 0x000130090c0085a7 */ /* 0x000ee400080010ff */
[----:B---3--:R-:W-:Y:S05]  /*c6b0*/  @!P0 BRA `(.L_x_84) ;  /* 0xfffffffc00f08947 */ /* 0x008fea000383ffff */
[----:B------:R-:W-:Y:S05]  /*c6c0*/  BRA `(.L_x_187) ;  /* 0xffffff7c00a07947 */ /* 0x000fea000383ffff */
.L_x_87:
[----:B------:R-:W-:Y:S07]  /*c6d0*/  MOV R0, UR21 ;  /* 0x0000001500007c02 */ /* 0x000fee0008000f00 */
.L_x_188:
[----:B--2---:R2:W3:Y:S02]  /*c6e0*/  SYNCS.PHASECHK.TRANS64.TRYWAIT P2, [R0+URZ+0x128], R11 ;  /* 0x0001280b000075a7 */ /* 0x0044e400080411ff */
[----:B---3--:R-:W-:Y:S05]  /*c6f0*/  @!P2 NANOSLEEP.SYNCS 0x989680 ;  /* 0x009896800000a95d */ /* 0x008fea0003900000 */
[----:B------:R-:W3:Y:S02]  /*c700*/  @!P2 SYNCS.PHASECHK.TRANS64 P2, [R0+URZ+0x128], R11 ;  /* 0x0001280b0000a5a7 */ /* 0x000ee400080410ff */
[----:B---3--:R-:W-:Y:S05]  /*c710*/  @!P2 BRA `(.L_x_188) ;  /* 0xfffffffc00f0a947 */ /* 0x008fea000383ffff */
[----:B------:R-:W-:Y:S05]  /*c720*/  BRA `(.L_x_86) ;  /* 0xffffff8400087947 */ /* 0x000fea000383ffff */
.L_x_90:
[----:B--2---:R-:W-:Y:S07]  /*c730*/  MOV R0, UR21 ;  /* 0x0000001500007c02 */ /* 0x004fee0008000f00 */
.L_x_189:
[----:B--2---:R2:W3:Y:S02]  /*c740*/  SYNCS.PHASECHK.TRANS64.TRYWAIT P0, [R0+URZ+0x100], R9 ;  /* 0x00010009000075a7 */ /* 0x0044e400080011ff */
[----:B---3--:R-:W-:Y:S05]  /*c750*/  @!P0 NANOSLEEP.SYNCS 0x989680 ;  /* 0x009896800000895d */ /* 0x008fea0003900000 */
[----:B------:R-:W3:Y:S02]  /*c760*/  @!P0 SYNCS.PHASECHK.TRANS64 P0, [R0+URZ+0x100], R9 ;  /* 0x00010009000085a7 */ /* 0x000ee400080010ff */
[----:B---3--:R-:W-:Y:S05]  /*c770*/  @!P0 BRA `(.L_x_189) ;  /* 0xfffffffc00f08947 */ /* 0x008fea000383ffff */
[----:B------:R-:W-:Y:S05]  /*c780*/  BRA `(.L_x_190) ;  /* 0xffffff8400647947 */ /* 0x000fea000383ffff */
.L_x_91:
[----:B------:R-:W-:Y:S07]  /*c790*/  MOV R0, UR21 ;  /* 0x0000001500007c02 */ /* 0x000fee0008000f00 */
.L_x_191:
[----:B--2---:R2:W3:Y:S02]  /*c7a0*/  SYNCS.PHASECHK.TRANS64.TRYWAIT P0, [R0+URZ+0x108], R9 ;  /* 0x00010809000075a7 */ /* 0x0044e400080011ff */
[----:B---3--:R-:W-:Y:S05]  /*c7b0*/  @!P0 NANOSLEEP.SYNCS 0x989680 ;  /* 0x009896800000895d */ /* 0x008fea0003900000 */
[----:B------:R-:W3:Y:S02]  /*c7c0*/  @!P0 SYNCS.PHASECHK.TRANS64 P0, [R0+URZ+0x108], R9 ;  /* 0x00010809000085a7 */ /* 0x000ee400080010ff */
[----:B---3--:R-:W-:Y:S05]  /*c7d0*/  @!P0 BRA `(.L_x_191) ;  /* 0xfffffffc00f08947 */ /* 0x008fea000383ffff */
[----:B------:R-:W-:Y:S05]  /*c7e0*/  BRA `(.L_x_192) ;  /* 0xffffff84009c7947 */ /* 0x000fea000383ffff */
.L_x_92:
[----:B------:R-:W-:Y:S07]  /*c7f0*/  MOV R0, UR21 ;  /* 0x0000001500007c02 */ /* 0x000fee0008000f00 */
.L_x_193:
[----:B--2---:R2:W3:Y:S02]  /*c800*/  SYNCS.PHASECHK.TRANS64.TRYWAIT P0, [R0+URZ+0x110], R9 ;  /* 0x00011009000075a7 */ /* 0x0044e400080011ff */
[----:B---3--:R-:W-:Y:S05]  /*c810*/  @!P0 NANOSLEEP.SYNCS 0x989680 ;  /* 0x009896800000895d */ /* 0x008fea0003900000 */
[----:B------:R-:W3:Y:S02]  /*c820*/  @!P0 SYNCS.PHASECHK.TRANS64 P0, [R0+URZ+0x110], R9 ;  /* 0x00011009000085a7 */ /* 0x000ee400080010ff */
[----:B---3--:R-:W-:Y:S05]  /*c830*/  @!P0 BRA `(.L_x_193) ;  /* 0xfffffffc00f08947 */ /* 0x008fea000383ffff */
[----:B------:R-:W-:Y:S05]  /*c840*/  BRA `(.L_x_194) ;  /* 0xffffff8400e07947 */ /* 0x000fea000383ffff */
.L_x_93:
[----:B------:R-:W-:Y:S07]  /*c850*/  MOV R0, UR21 ;  /* 0x0000001500007c02 */ /* 0x000fee0008000f00 */
.L_x_195:
[----:B--2---:R2:W3:Y:S02]  /*c860*/  SYNCS.PHASECHK.TRANS64.TRYWAIT P0, [R0+URZ+0x118], R9 ;  /* 0x00011809000075a7 */ /* 0x0044e400080011ff */
[----:B---3--:R-:W-:Y:S05]  /*c870*/  @!P0 NANOSLEEP.SYNCS 0x989680 ;  /* 0x009896800000895d */ /* 0x008fea0003900000 */
[----:B------:R-:W3:Y:S02]  /*c880*/  @!P0 SYNCS.PHASECHK.TRANS64 P0, [R0+URZ+0x118], R9 ;  /* 0x00011809000085a7 */ /* 0x000ee400080010ff */
[----:B---3--:R-:W-:Y:S05]  /*c890*/  @!P0 BRA `(.L_x_195) ;  /* 0xfffffffc00f08947 */ /* 0x008fea000383ffff */
[----:B------:R-:W-:Y:S05]  /*c8a0*/  BRA `(.L_x_196) ;  /* 0xffffff8800207947 */ /* 0x000fea000383ffff */
.L_x_95:
[----:B------:R-:W-:-:S07]  /*c8b0*/  MOV R0, UR21 ;  /* 0x0000001500007c02 */ /* 0x000fce0008000f00 */
.L_x_197:
[----:B---3--:R3:W4:Y:S02]  /*c8c0*/  SYNCS.PHASECHK.TRANS64.TRYWAIT P0, [R0+URZ+0x100], R3 ;  /* 0x00010003000075a7 */ /* 0x00872400080011ff */
[----:B----4-:R-:W-:Y:S05]  /*c8d0*/  @!P0 NANOSLEEP.SYNCS 0x989680 ;  /* 0x009896800000895d */ /* 0x010fea0003900000 */
[----:B------:R-:W4:Y:S02]  /*c8e0*/  @!P0 SYNCS.PHASECHK.TRANS64 P0, [R0+URZ+0x100], R3 ;  /* 0x00010003000085a7 */ /* 0x000f2400080010ff */
[----:B----4-:R-:W-:Y:S05]  /*c8f0*/  @!P0 BRA `(.L_x_197) ;  /* 0xfffffffc00f08947 */ /* 0x010fea000383ffff */
[----:B------:R-:W-:Y:S05]  /*c900*/  BRA `(.L_x_198) ;  /* 0xffffff8800947947 */ /* 0x000fea000383ffff */
.L_x_96:
[----:B---3--:R-:W-:-:S07]  /*c910*/  MOV R0, UR21 ;  /* 0x0000001500007c02 */ /* 0x008fce0008000f00 */
.L_x_199:
[----:B---3--:R3:W4:Y:S02]  /*c920*/  SYNCS.PHASECHK.TRANS64.TRYWAIT P0, [R0+URZ+0x108], R3 ;  /* 0x00010803000075a7 */ /* 0x00872400080011ff */
[----:B----4-:R-:W-:Y:S05]  /*c930*/  @!P0 NANOSLEEP.SYNCS 0x989680 ;  /* 0x009896800000895d */ /* 0x010fea0003900000 */
[----:B------:R-:W4:Y:S02]  /*c940*/  @!P0 SYNCS.PHASECHK.TRANS64 P0, [R0+URZ+0x108], R3 ;  /* 0x00010803000085a7 */ /* 0x000f2400080010ff */
[----:B----4-:R-:W-:Y:S05]  /*c950*/  @!P0 BRA `(.L_x_199) ;  /* 0xfffffffc00f08947 */ /* 0x010fea000383ffff */
[----:B------:R-:W-:Y:S05]  /*c960*/  BRA `(.L_x_200) ;  /* 0xffffff8800847947 */ /* 0x000fea000383ffff */
.L_x_97:
[----:B---3--:R-:W-:-:S07]  /*c970*/  MOV R0, UR21 ;  /* 0x0000001500007c02 */ /* 0x008fce0008000f00 */
.L_x_201:
[----:B---3--:R3:W4:Y:S02]  /*c980*/  SYNCS.PHASECHK.TRANS64.TRYWAIT P0, [R0+URZ+0x110], R3 ;  /* 0x00011003000075a7 */ /* 0x00872400080011ff */
[----:B----4-:R-:W-:Y:S05]  /*c990*/  @!P0 NANOSLEEP.SYNCS 0x989680 ;  /* 0x009896800000895d */ /* 0x010fea0003900000 */
[----:B------:R-:W4:Y:S02]  /*c9a0*/  @!P0 SYNCS.PHASECHK.TRANS64 P0, [R0+URZ+0x110], R3 ;  /* 0x00011003000085a7 */ /* 0x000f2400080010ff */
[----:B----4-:R-:W-:Y:S05]  /*c9b0*/  @!P0 BRA `(.L_x_201) ;  /* 0xfffffffc00f08947 */ /* 0x010fea000383ffff */
[----:B------:R-:W-:Y:S05]  /*c9c0*/  BRA `(.L_x_202) ;  /* 0xffffff8800747947 */ /* 0x000fea000383ffff */
.L_x_99:
[----:B-1----:R1:W2:Y:S02]  /*c9d0*/  SYNCS.PHASECHK.TRANS64.TRYWAIT P0, [R3+URZ+0x130], R0 ;  /* 0x00013000030075a7 */ /* 0x0022a400080011ff */
[----:B--2---:R-:W-:Y:S05]  /*c9e0*/  @!P0 NANOSLEEP.SYNCS 0x989680 ;  /* 0x009896800000895d */ /* 0x004fea0003900000 */
[----:B------:R-:W2:Y:S02]  /*c9f0*/  @!P0 SYNCS.PHASECHK.TRANS64 P0, [R3+URZ+0x130], R0 ;  /* 0x00013000030085a7 */ /* 0x000ea400080010ff */
[----:B--2---:R-:W-:Y:S05]  /*ca00*/  @!P0 BRA `(.L_x_99) ;  /* 0xfffffffc00f08947 */ /* 0x004fea000383ffff */
[----:B------:R-:W-:Y:S05]  /*ca10*/  BRA `(.L_x_203) ;  /* 0xffffff8c00407947 */ /* 0x000fea000383ffff */
.L_x_110:
[----:B--2---:R2:W1:Y:S02]  /*ca20*/  SYNCS.PHASECHK.TRANS64.TRYWAIT P1, [R3+URZ+0xe0], R2 ;  /* 0x0000e002030075a7 */ /* 0x00446400080211ff */
[----:B-1----:R-:W-:Y:S05]  /*ca30*/  @!P1 NANOSLEEP.SYNCS 0x989680 ;  /* 0x009896800000995d */ /* 0x002fea0003900000 */
[----:B------:R-:W1:Y:S02]  /*ca40*/  @!P1 SYNCS.PHASECHK.TRANS64 P1, [R3+URZ+0xe0], R2 ;  /* 0x0000e002030095a7 */ /* 0x000e6400080210ff */
[----:B-1----:R-:W-:Y:S05]  /*ca50*/  @!P1 BRA `(.L_x_110) ;  /* 0xfffffffc00f09947 */ /* 0x002fea000383ffff */
[----:B------:R-:W-:Y:S05]  /*ca60*/  BRA `(.L_x_109) ;  /* 0xffffff9800c47947 */ /* 0x000fea000383ffff */
.L_x_112:
[----:B--2---:R2:W4:Y:S02]  /*ca70*/  SYNCS.PHASECHK.TRANS64.TRYWAIT P0, [R177+URZ+0x150], R4 ;  /* 0x00015004b10075a7 */ /* 0x00452400080011ff */
[----:B----4-:R-:W-:Y:S05]  /*ca80*/  @!P0 NANOSLEEP.SYNCS 0x989680 ;  /* 0x009896800000895d */ /* 0x010fea0003900000 */
[----:B------:R-:W4:Y:S02]  /*ca90*/  @!P0 SYNCS.PHASECHK.TRANS64 P0, [R177+URZ+0x150], R4 ;  /* 0x00015004b10085a7 */ /* 0x000f2400080010ff */
[----:B----4-:R-:W-:Y:S05]  /*caa0*/  @!P0 BRA `(.L_x_112) ;  /* 0xfffffffc00f08947 */ /* 0x010fea000383ffff */
[----:B------:R-:W-:Y:S05]  /*cab0*/  BRA `(.L_x_111) ;  /* 0xffffff9c001c7947 */ /* 0x000fea000383ffff */
.L_x_121:
[----:B---3--:R3:W4:Y:S02]  /*cac0*/  SYNCS.PHASECHK.TRANS64.TRYWAIT P0, [R190+URZ+0xe0], R5 ;  /* 0x0000e005be0075a7 */ /* 0x00872400080011ff */
[----:B----4-:R-:W-:Y:S05]  /*cad0*/  @!P0 NANOSLEEP.SYNCS 0x989680 ;  /* 0x009896800000895d */ /* 0x010fea0003900000 */
[----:B------:R-:W4:Y:S02]  /*cae0*/  @!P0 SYNCS.PHASECHK.TRANS64 P0, [R190+URZ+0xe0], R5 ;  /* 0x0000e005be0085a7 */ /* 0x000f2400080010ff */
[----:B----4-:R-:W-:Y:S05]  /*caf0*/  @!P0 BRA `(.L_x_121) ;  /* 0xfffffffc00f08947 */ /* 0x010fea000383ffff */
[----:B------:R-:W-:Y:S05]  /*cb00*/  BRA `(.L_x_120) ;  /* 0xffffffb0002c7947 */ /* 0x000fea000383ffff */
.L_x_130:
[----:B---3--:R3:W4:Y:S02]  /*cb10*/  SYNCS.PHASECHK.TRANS64.TRYWAIT P0, [R0+URZ+0xe0], R7 ;  /* 0x0000e007000075a7 */ /* 0x00872400080011ff */
[----:B----4-:R-:W-:Y:S05]  /*cb20*/  @!P0 NANOSLEEP.SYNCS 0x989680 ;  /* 0x009896800000895d */ /* 0x010fea0003900000 */
[----:B------:R-:W4:Y:S02]  /*cb30*/  @!P0 SYNCS.PHASECHK.TRANS64 P0, [R0+URZ+0xe0], R7 ;  /* 0x0000e007000085a7 */ /* 0x000f2400080010ff */
[----:B----4-:R-:W-:Y:S05]  /*cb40*/  @!P0 BRA `(.L_x_130) ;  /* 0xfffffffc00f08947 */ /* 0x010fea000383ffff */
[----:B------:R-:W-:Y:S05]  /*cb50*/  BRA `(.L_x_129) ;  /* 0xffffffc400847947 */ /* 0x000fea000383ffff */
.L_x_139:
[----:B---3--:R3:W4:Y:S02]  /*cb60*/  SYNCS.PHASECHK.TRANS64.TRYWAIT P0, [R0+URZ+0xe0], R5 ;  /* 0x0000e005000075a7 */ /* 0x00872400080011ff */
[----:B----4-:R-:W-:Y:S05]  /*cb70*/  @!P0 NANOSLEEP.SYNCS 0x989680 ;  /* 0x009896800000895d */ /* 0x010fea0003900000 */
[----:B------:R-:W4:Y:S02]  /*cb80*/  @!P0 SYNCS.PHASECHK.TRANS64 P0, [R0+URZ+0xe0], R5 ;  /* 0x0000e005000085a7 */ /* 0x000f2400080010ff */
[----:B----4-:R-:W-:Y:S05]  /*cb90*/  @!P0 BRA `(.L_x_139) ;  /* 0xfffffffc00f08947 */ /* 0x010fea000383ffff */
[----:B------:R-:W-:Y:S05]  /*cba0*/  BRA `(.L_x_138) ;  /* 0xffffffd800e87947 */ /* 0x000fea000383ffff */
        .weak           $__internal_0_$__cuda_sm10x_tcgen05_guardrail_trap_col_being_dealloced_not_returned_by_alloc
        .type           $__internal_0_$__cuda_sm10x_tcgen05_guardrail_trap_col_being_dealloced_not_returned_by_alloc,@function
        .size           $__internal_0_$__cuda_sm10x_tcgen05_guardrail_trap_col_being_dealloced_not_returned_by_alloc,($__internal_1_$__cuda_sm10x_tcgen05_guardrail_trap_phase_invalid_during_alloc - $__internal_0_$__cuda_sm10x_tcgen05_guardrail_trap_col_being_dealloced_not_returned_by_alloc)
$__internal_0_$__cuda_sm10x_tcgen05_guardrail_trap_col_being_dealloced_not_returned_by_alloc:
[----:B------:R-:W-:Y:S05]  /*cbb0*/  BPT.TRAP 0x1 ;  /* 0x000000040000795c */ /* 0x000fea0000300000 */
[----:B------:R-:W-:-:S04]  /*cbc0*/  HFMA2 R3, -RZ, RZ, 0, 0 ;  /* 0x00000000ff037431 */ /* 0x000fc800000001ff */
[----:B------:R-:W-:Y:S05]  /*cbd0*/  RET.REL.NODEC R2 `(_ZN7cutlass13device_kernelINS_4gemm6kernel13GemmUniversalIN4cute5tupleIJiiiiEEENS1_10collective13CollectiveMmaINS1_35MainloopSm100TmaUmmaWarpSpecializedILi14ELi2ELi2ENS5_IJNS4_1CILi1EEENSA_ILi4EEESB_EEEEENS5_IJNSA_ILi128EEENSA_ILi256EEENSA_ILi32EEEEEENS_12float_e5m2_tENS5_IJlSB_lEEESJ_SK_NS4_8TiledMMAINS4_8MMA_AtomIJNS4_10MMA_TraitsINS4_19SM100_MMA_F8F6F4_SSEJSJ_SJ_fSF_SG_NS4_17integral_constantINS4_4UMMA5MajorELSR_0EEESS_NSP_INSQ_7ScaleInELST_0EEESU_EEEEEENS4_6LayoutINS5_IJSB_SB_SB_EEENS5_IJNSA_ILi0EEESZ_SZ_EEEEENS5_IJNS4_10UnderscoreES12_S12_EEEEENS4_23SM90_TMA_LOAD_MULTICASTENS4_14ComposedLayoutINS4_7SwizzleILi1ELi4ELi3EEENS4_18smem_ptr_flag_bitsILi8EEENSX_INS5_IJNSA_ILi8EEESH_EEENS5_IJSH_SB_EEEEEEEvNS4_8identityENS4_13SM90_TMA_LOADES1F_vS1G_EENS_8epilogue10collective18CollectiveEpilogueINS1J_23Sm100TmaWarpSpecializedILi4ELi2ELi64ELb0ELb0EEEJSI_NS5_IJNSX_ISF_SB_EENSX_INSA_ILi64EEESB_EEEEESJ_SK_SJ_SK_NS1J_6fusion15FusionCallbacksIS1N_NS1S_17LinearCombinationISJ_fSJ_fLNS_15FloatRoundStyleE2EEESI_S1R_JEEENS4_5SM1004TMEM4LOAD26SM100_TMEM_LOAD_32dp32b64xES1H_NS16_INS17_ILi2ELi4ELi3EEES1A_NSX_INS5_IJS1B_S1P_EEENS5_IJS1P_SB_EEEEEEENS4_39AutoVectorizingCopyWithAssumedAlignmentILi128EEENS4_14SM90_TMA_STOREES26_S28_S28_EEEvvEEEEvNT_6ParamsE) ;  /* 0xffffff3402087950 */ /* 0x000fea0003c3ffff */
        .weak           $__internal_1_$__cuda_sm10x_tcgen05_guardrail_trap_phase_invalid_during_alloc
        .type           $__internal_1_$__cuda_sm10x_tcgen05_guardrail_trap_phase_invalid_during_alloc,@function
        .size           $__internal_1_$__cuda_sm10x_tcgen05_guardrail_trap_phase_invalid_during_alloc,($__internal_2_$__cuda_sm10x_tcgen05_guardrail_trap_unallocated_columns_being_dealloced - $__internal_1_$__cuda_sm10x_tcgen05_guardrail_trap_phase_invalid_during_alloc)
$__internal_1_$__cuda_sm10x_tcgen05_guardrail_trap_phase_invalid_during_alloc:
[----:B------:R-:W-:Y:S05]  /*cbe0*/  BPT.TRAP 0x1 ;  /* 0x000000040000795c */ /* 0x000fea0000300000 */
[----:B------:R-:W-:-:S04]  /*cbf0*/  MOV R5, 0x0 ;  /* 0x0000000000057802 */ /* 0x000fc80000000f00 */
[----:B------:R-:W-:Y:S05]  /*cc00*/  RET.REL.NODEC R4 `(_ZN7cutlass13device_kernelINS_4gemm6kernel13GemmUniversalIN4cute5tupleIJiiiiEEENS1_10collective13CollectiveMmaINS1_35MainloopSm100TmaUmmaWarpSpecializedILi14ELi2ELi2ENS5_IJNS4_1CILi1EEENSA_ILi4EEESB_EEEEENS5_IJNSA_ILi128EEENSA_ILi256EEENSA_ILi32EEEEEENS_12float_e5m2_tENS5_IJlSB_lEEESJ_SK_NS4_8TiledMMAINS4_8MMA_AtomIJNS4_10MMA_TraitsINS4_19SM100_MMA_F8F6F4_SSEJSJ_SJ_fSF_SG_NS4_17integral_constantINS4_4UMMA5MajorELSR_0EEESS_NSP_INSQ_7ScaleInELST_0EEESU_EEEEEENS4_6LayoutINS5_IJSB_SB_SB_EEENS5_IJNSA_ILi0EEESZ_SZ_EEEEENS5_IJNS4_10UnderscoreES12_S12_EEEEENS4_23SM90_TMA_LOAD_MULTICASTENS4_14ComposedLayoutINS4_7SwizzleILi1ELi4ELi3EEENS4_18smem_ptr_flag_bitsILi8EEENSX_INS5_IJNSA_ILi8EEESH_EEENS5_IJSH_SB_EEEEEEEvNS4_8identityENS4_13SM90_TMA_LOADES1F_vS1G_EENS_8epilogue10collective18CollectiveEpilogueINS1J_23Sm100TmaWarpSpecializedILi4ELi2ELi64ELb0ELb0EEEJSI_NS5_IJNSX_ISF_SB_EENSX_INSA_ILi64EEESB_EEEEESJ_SK_SJ_SK_NS1J_6fusion15FusionCallbacksIS1N_NS1S_17LinearCombinationISJ_fSJ_fLNS_15FloatRoundStyleE2EEESI_S1R_JEEENS4_5SM1004TMEM4LOAD26SM100_TMEM_LOAD_32dp32b64xES1H_NS16_INS17_ILi2ELi4ELi3EEES1A_NSX_INS5_IJS1B_S1P_EEENS5_IJS1P_SB_EEEEEEENS4_39AutoVectorizingCopyWithAssumedAlignmentILi128EEENS4_14SM90_TMA_STOREES26_S28_S28_EEEvvEEEEvNT_6ParamsE) ;  /* 0xffffff3004fc7950 */ /* 0x000fea0003c3ffff */
        .weak           $__internal_2_$__cuda_sm10x_tcgen05_guardrail_trap_unallocated_columns_being_dealloced
        .type           $__internal_2_$__cuda_sm10x_tcgen05_guardrail_trap_unallocated_columns_being_dealloced,@function
        .size           $__internal_2_$__cuda_sm10x_tcgen05_guardrail_trap_unallocated_columns_being_dealloced,(.L_x_205 - $__internal_2_$__cuda_sm10x_tcgen05_guardrail_trap_unallocated_columns_being_dealloced)
$__internal_2_$__cuda_sm10x_tcgen05_guardrail_trap_unallocated_columns_being_dealloced:
[----:B------:R-:W-:Y:S05]  /*cc10*/  BPT.TRAP 0x1 ;  /* 0x000000040000795c */ /* 0x000fea0000300000 */
[----:B------:R-:W-:-:S04]  /*cc20*/  HFMA2 R3, -RZ, RZ, 0, 0 ;  /* 0x00000000ff037431 */ /* 0x000fc800000001ff */
[----:B------:R-:W-:Y:S05]  /*cc30*/  RET.REL.NODEC R2 `(_ZN7cutlass13device_kernelINS_4gemm6kernel13GemmUniversalIN4cute5tupleIJiiiiEEENS1_10collective13CollectiveMmaINS1_35MainloopSm100TmaUmmaWarpSpecializedILi14ELi2ELi2ENS5_IJNS4_1CILi1EEENSA_ILi4EEESB_EEEEENS5_IJNSA_ILi128EEENSA_ILi256EEENSA_ILi32EEEEEENS_12float_e5m2_tENS5_IJlSB_lEEESJ_SK_NS4_8TiledMMAINS4_8MMA_AtomIJNS4_10MMA_TraitsINS4_19SM100_MMA_F8F6F4_SSEJSJ_SJ_fSF_SG_NS4_17integral_constantINS4_4UMMA5MajorELSR_0EEESS_NSP_INSQ_7ScaleInELST_0EEESU_EEEEEENS4_6LayoutINS5_IJSB_SB_SB_EEENS5_IJNSA_ILi0EEESZ_SZ_EEEEENS5_IJNS4_10UnderscoreES12_S12_EEEEENS4_23SM90_TMA_LOAD_MULTICASTENS4_14ComposedLayoutINS4_7SwizzleILi1ELi4ELi3EEENS4_18smem_ptr_flag_bitsILi8EEENSX_INS5_IJNSA_ILi8EEESH_EEENS5_IJSH_SB_EEEEEEEvNS4_8identityENS4_13SM90_TMA_LOADES1F_vS1G_EENS_8epilogue10collective18CollectiveEpilogueINS1J_23Sm100TmaWarpSpecializedILi4ELi2ELi64ELb0ELb0EEEJSI_NS5_IJNSX_ISF_SB_EENSX_INSA_ILi64EEESB_EEEEESJ_SK_SJ_SK_NS1J_6fusion15FusionCallbacksIS1N_NS1S_17LinearCombinationISJ_fSJ_fLNS_15FloatRoundStyleE2EEESI_S1R_JEEENS4_5SM1004TMEM4LOAD26SM100_TMEM_LOAD_32dp32b64xES1H_NS16_INS17_ILi2ELi4ELi3EEES1A_NSX_INS5_IJS1B_S1P_EEENS5_IJS1P_SB_EEEEEEENS4_39AutoVectorizingCopyWithAssumedAlignmentILi128EEENS4_14SM90_TMA_STOREES26_S28_S28_EEEvvEEEEvNT_6ParamsE) ;  /* 0xffffff3002f07950 */ /* 0x000fea0003c3ffff */
.L_x_204:
[----:B------:R-:W-:-:S00]  /*cc40*/  BRA `(.L_x_204) ;  /* 0xfffffffc00fc7947 */ /* 0x000fc0000383ffff */
[----:B------:R-:W-:-:S00]  /*cc50*/  NOP ;  /* 0x0000000000007918 */ /* 0x000fc00000000000 */
        /* <DEDUP_REMOVED lines=10> */
.L_x_205:


//--------------------- .nv.global.init           --------------------------
	.section	.nv.global.init,"aw",@progbits
.nv.global.init:
	.type		$str$27,@object
	.size		$str$27,($str$28 - $str$27)
$str$27:
        /*0000*/ 	.byte	0x28, 0x61, 0x64, 0x64, 0x72, 0x65, 0x73, 0x73, 0x20, 0x26, 0x20, 0x6d, 0x61, 0x73, 0x6b, 0x29
        /*0010*/ 	.byte	0x20, 0x3d, 0x3d, 0x20, 0x30, 0x00
	.type		$str$28,@object
	.size		$str$28,($str$26 - $str$28)
$str$28:
        /*0016*/ 	.byte	0x2f, 0x74, 0x6d, 0x70, 0x2f, 0x63, 0x75, 0x74, 0x6c, 0x61, 0x73, 0x73, 0x5f, 0x73, 0x77, 0x65
        /*0026*/ 	.byte	0x65, 0x70, 0x5f, 0x73, 0x72, 0x63, 0x2f, 0x69, 0x6e, 0x63, 0x6c, 0x75, 0x64, 0x65, 0x2f, 0x63
        /*0036*/ 	.byte	0x75, 0x74, 0x65, 0x2f, 0x70, 0x6f, 0x69, 0x6e, 0x74, 0x65, 0x72, 0x5f, 0x66, 0x6c, 0x61, 0x67
        /*0046*/ 	.byte	0x67, 0x65, 0x64, 0x2e, 0x68, 0x70, 0x70, 0x00
	.type		$str$26,@object
	.size		$str$26,($str$25 - $str$26)
$str$26:
        /*004e*/ 	.byte	0x2f, 0x74, 0x6d, 0x70, 0x2f, 0x63, 0x75, 0x74, 0x6c, 0x61, 0x73, 0x73, 0x5f, 0x73, 0x77, 0x65
        /*005e*/ 	.byte	0x65, 0x70, 0x5f, 0x73, 0x72, 0x63, 0x2f, 0x69, 0x6e, 0x63, 0x6c, 0x75, 0x64, 0x65, 0x2f, 0x63
        /*006e*/ 	.byte	0x75, 0x74, 0x65, 0x2f, 0x61, 0x74, 0x6f, 0x6d, 0x2f, 0x63, 0x6f, 0x70, 0x79, 0x5f, 0x74, 0x72
        /*007e*/ 	.byte	0x61, 0x69, 0x74, 0x73, 0x5f, 0x73, 0x6d, 0x31, 0x30, 0x30, 0x2e, 0x68, 0x70, 0x70, 0x00
	.type		$str$25,@object
	.size		$str$25,(__unnamed_1 - $str$25)
$str$25:
        /*008d*/ 	.byte	0x28, 0x28, 0x75, 0x69, 0x6e, 0x74, 0x33, 0x32, 0x5f, 0x74, 0x28, 0x74, 0x68, 0x72, 0x65, 0x61
        /*009d*/ 	.byte	0x64, 0x49, 0x64, 0x78, 0x2e, 0x78, 0x29, 0x20, 0x2f, 0x20, 0x33, 0x32, 0x29, 0x20, 0x25, 0x20
        /*00ad*/ 	.byte	0x34, 0x29, 0x20, 0x3d, 0x3d, 0x20, 0x28, 0x28, 0x28, 0x74, 0x6d, 0x65, 0x6d, 0x5f, 0x61, 0x64
        /*00bd*/ 	.byte	0x64, 0x72, 0x20, 0x3e, 0x3e, 0x20, 0x31, 0x36, 0x29, 0x20, 0x2f, 0x20, 0x33, 0x32, 0x29, 0x20
        /*00cd*/ 	.byte	0x25, 0x20, 0x34, 0x29, 0x00
	.type		__unnamed_1,@object
	.size		__unnamed_1,(__unnamed_2 - __unnamed_1)
__unnamed_1:
        /*00d2*/ 	.byte	0x61, 0x75, 0x74, 0x6f, 0x20, 0x63, 0x75, 0x74, 0x65, 0x3a, 0x3a, 0x61, 0x73, 0x5f, 0x70, 0x6f
        /* <DEDUP_REMOVED lines=24> */
        /*0262*/ 	.byte	0x43, 0x3c, 0x38, 0x31, 0x39, 0x32, 0x3e, 0x3e, 0x3e, 0x3e, 0x5d, 0x00
	.type		__unnamed_2,@object
	.size		__unnamed_2,(__unnamed_3 - __unnamed_2)
__unnamed_2:
        /* <DEDUP_REMOVED lines=26> */
	.type		__unnamed_3,@object
	.size		__unnamed_3,(.L_3 - __unnamed_3)
__unnamed_3:
        /* <DEDUP_REMOVED lines=42> */
        /*06aa*/ 	.byte	0x3e, 0x3e, 0x3e, 0x3e, 0x5d, 0x00
.L_3:


//--------------------- .nv.shared._ZN7cutlass13device_kernelINS_4gemm6kernel13GemmUniversalIN4cute5tupleIJiiiiEEENS1_10collective13CollectiveMmaINS1_35MainloopSm100TmaUmmaWarpSpecializedILi14ELi2ELi2ENS5_IJNS4_1CILi1EEENSA_ILi4EEESB_EEEEENS5_IJNSA_ILi128EEENSA_ILi256EEENSA_ILi32EEEEEENS_12float_e5m2_tENS5_IJlSB_lEEESJ_SK_NS4_8TiledMMAINS4_8MMA_AtomIJNS4_10MMA_TraitsINS4_19SM100_MMA_F8F6F4_SSEJSJ_SJ_fSF_SG_NS4_17integral_constantINS4_4UMMA5MajorELSR_0EEESS_NSP_INSQ_7ScaleInELST_0EEESU_EEEEEENS4_6LayoutINS5_IJSB_SB_SB_EEENS5_IJNSA_ILi0EEESZ_SZ_EEEEENS5_IJNS4_10UnderscoreES12_S12_EEEEENS4_23SM90_TMA_LOAD_MULTICASTENS4_14ComposedLayoutINS4_7SwizzleILi1ELi4ELi3EEENS4_18smem_ptr_flag_bitsILi8EEENSX_INS5_IJNSA_ILi8EEESH_EEENS5_IJSH_SB_EEEEEEEvNS4_8identityENS4_13SM90_TMA_LOADES1F_vS1G_EENS_8epilogue10collective18CollectiveEpilogueINS1J_23Sm100TmaWarpSpecializedILi4ELi2ELi64ELb0ELb0EEEJSI_NS5_IJNSX_ISF_SB_EENSX_INSA_ILi64EEESB_EEEEESJ_SK_SJ_SK_NS1J_6fusion15FusionCallbacksIS1N_NS1S_17LinearCombinationISJ_fSJ_fLNS_15FloatRoundStyleE2EEESI_S1R_JEEENS4_5SM1004TMEM4LOAD26SM100_TMEM_LOAD_32dp32b64xES1H_NS16_INS17_ILi2ELi4ELi3EEES1A_NSX_INS5_IJS1B_S1P_EEENS5_IJS1P_SB_EEEEEEENS4_39AutoVectorizingCopyWithAssumedAlignmentILi128EEENS4_14SM90_TMA_STOREES26_S28_S28_EEEvvEEEEvNT_6ParamsE --------------------------
	.section	.nv.shared._ZN7cutlass13device_kernelINS_4gemm6kernel13GemmUniversalIN4cute5tupleIJiiiiEEENS1_10collective13CollectiveMmaINS1_35MainloopSm100TmaUmmaWarpSpecializedILi14ELi2ELi2ENS5_IJNS4_1CILi1EEENSA_ILi4EEESB_EEEEENS5_IJNSA_ILi128EEENSA_ILi256EEENSA_ILi32EEEEEENS_12float_e5m2_tENS5_IJlSB_lEEESJ_SK_NS4_8TiledMMAINS4_8MMA_AtomIJNS4_10MMA_TraitsINS4_19SM100_MMA_F8F6F4_SSEJSJ_SJ_fSF_SG_NS4_17integral_constantINS4_4UMMA5MajorELSR_0EEESS_NSP_INSQ_7ScaleInELST_0EEESU_EEEEEENS4_6LayoutINS5_IJSB_SB_SB_EEENS5_IJNSA_ILi0EEESZ_SZ_EEEEENS5_IJNS4_10UnderscoreES12_S12_EEEEENS4_23SM90_TMA_LOAD_MULTICASTENS4_14ComposedLayoutINS4_7SwizzleILi1ELi4ELi3EEENS4_18smem_ptr_flag_bitsILi8EEENSX_INS5_IJNSA_ILi8EEESH_EEENS5_IJSH_SB_EEEEEEEvNS4_8identityENS4_13SM90_TMA_LOADES1F_vS1G_EENS_8epilogue10collective18CollectiveEpilogueINS1J_23Sm100TmaWarpSpecializedILi4ELi2ELi64ELb0ELb0EEEJSI_NS5_IJNSX_ISF_SB_EENSX_INSA_ILi64EEESB_EEEEESJ_SK_SJ_SK_NS1J_6fusion15FusionCallbacksIS1N_NS1S_17LinearCombinationISJ_fSJ_fLNS_15FloatRoundStyleE2EEESI_S1R_JEEENS4_5SM1004TMEM4LOAD26SM100_TMEM_LOAD_32dp32b64xES1H_NS16_INS17_ILi2ELi4ELi3EEES1A_NSX_INS5_IJS1B_S1P_EEENS5_IJS1P_SB_EEEEEEENS4_39AutoVectorizingCopyWithAssumedAlignmentILi128EEENS4_14SM90_TMA_STOREES26_S28_S28_EEEvvEEEEvNT_6ParamsE,"aw",@nobits
	.sectionflags	@""
	.align	16
	.zero		1024


//--------------------- .nv.shared.reserved.0     --------------------------
	.section	.nv.shared.reserved.0,"aw",@nobits
	.weak		__nv_reservedSMEM_offset_0_alias
	.size		__nv_reservedSMEM_offset_0_alias, 0, 64
	.other		__nv_reservedSMEM_offset_0_alias,@"STO_CUDA_RESERVED_SHARED STV_DEFAULT"
__nv_reservedSMEM_offset_0_alias:
	.zero		0
.nv.shared.reserved.0:
	.zero		64
	.weak		__nv_reservedSMEM_tcgen05_partition
	.type		__nv_reservedSMEM_tcgen05_partition,@object
	.size		__nv_reservedSMEM_tcgen05_partition,(.L_0 - __nv_reservedSMEM_tcgen05_partition)
__nv_reservedSMEM_tcgen05_partition:
	.zero		32
.L_0:


//--------------------- .nv.global                --------------------------
	.section	.nv.global,"aw",@nobits
.nv.global:
	.type		_ZN40_INTERNAL_3906c25e_4_k_cu_323ee00d_378784cute1_E,@object
	.size		_ZN40_INTERNAL_3906c25e_4_k_cu_323ee00d_378784cute1_E,(_ZN40_INTERNAL_3906c25e_4_k_cu_323ee00d_378784cuda3std3__45__cpo6cbeginE - _ZN40_INTERNAL_3906c25e_4_k_cu_323ee00d_378784cute1_E)
_ZN40_INTERNAL_3906c25e_4_k_cu_323ee00d_378784cute1_E:
	.zero		1
	.type		_ZN40_INTERNAL_3906c25e_4_k_cu_323ee00d_378784cuda3std3__45__cpo6cbeginE,@object
	.size		_ZN40_INTERNAL_3906c25e_4_k_cu_323ee00d_378784cuda3std3__45__cpo6cbeginE,(_ZN40_INTERNAL_3906c25e_4_k_cu_323ee00d_378784cuda3std3__48in_placeE - _ZN40_INTERNAL_3906c25e_4_k_cu_323ee00d_378784cuda3std3__45__cpo6cbeginE)
_ZN40_INTERNAL_3906c25e_4_k_cu_323ee00d_378784cuda3std3__45__cpo6cbeginE:
	.zero		1
	.type		_ZN40_INTERNAL_3906c25e_4_k_cu_323ee00d_378784cuda3std3__48in_placeE,@object
	.size		_ZN40_INTERNAL_3906c25e_4_k_cu_323ee00d_378784cuda3std3__48in_placeE,(_ZN40_INTERNAL_3906c25e_4_k_cu_323ee00d_378784cuda3std6ranges3__45__cpo9iter_moveE - _ZN40_INTERNAL_3906c25e_4_k_cu_323ee00d_378784cuda3std3__48in_placeE)
_ZN40_INTERNAL_3906c25e_4_k_cu_323ee00d_378784cuda3std3__48in_placeE:
	.zero		1
	.type		_ZN40_INTERNAL_3906c25e_4_k_cu_323ee00d_378784cuda3std6ranges3__45__cpo9iter_moveE,@object
	.size		_ZN40_INTERNAL_3906c25e_4_k_cu_323ee00d_378784cuda3std6ranges3__45__cpo9iter_moveE,(_ZN40_INTERNAL_3906c25e_4_k_cu_323ee00d_378784cuda3std3__45__cpo5beginE - _ZN40_INTERNAL_3906c25e_4_k_cu_323ee00d_378784cuda3std6ranges3__45__cpo9iter_moveE)
_ZN40_INTERNAL_3906c25e_4_k_cu_323ee00d_378784cuda3std6ranges3__45__cpo9iter_moveE:
	.zero		1
	.type		_ZN40_INTERNAL_3906c25e_4_k_cu_323ee00d_378784cuda3std3__45__cpo5beginE,@object
	.size		_ZN40_INTERNAL_3906c25e_4_k_cu_323ee00d_378784cuda3std3__45__cpo5beginE,(_ZN40_INTERNAL_3906c25e_4_k_cu_323ee00d_378784cuda3std3__442_GLOBAL__N__3906c25e_4_k_cu_323ee00d_378786ignoreE - _ZN40_INTERNAL_3906c25e_4_k_cu_323ee00d_378784cuda3std3__45__cpo5beginE)
_ZN40_INTERNAL_3906c25e_4_k_cu_323ee00d_378784cuda3std3__45__cpo5beginE:
	.zero		1
	.type		_ZN40_INTERNAL_3906c25e_4_k_cu_323ee00d_378784cuda3std3__442_GLOBAL__N__3906c25e_4_k_cu_323ee00d_378786ignoreE,@object
	.size		_ZN40_INTERNAL_3906c25e_4_k_cu_323ee00d_378784cuda3std3__442_GLOBAL__N__3906c25e_4_k_cu_323ee00d_378786ignoreE,(_ZN40_INTERNAL_3906c25e_4_k_cu_323ee00d_378784cute7productE - _ZN40_INTERNAL_3906c25e_4_k_cu_323ee00d_378784cuda3std3__442_GLOBAL__N__3906c25e_4_k_cu_323ee00d_378786ignoreE)
_ZN40_INTERNAL_3906c25e_4_k_cu_323ee00d_378784cuda3std3__442_GLOBAL__N__3906c25e_4_k_cu_323ee00d_378786ignoreE:
	.zero		1
	.type		_ZN40_INTERNAL_3906c25e_4_k_cu_323ee00d_378784cute7productE,@object
	.size		_ZN40_INTERNAL_3906c25e_4_k_cu_323ee00d_378784cute7productE,(_ZN40_INTERNAL_3906c25e_4_k_cu_323ee00d_378784cuda3std3__45__cpo3endE - _ZN40_INTERNAL_3906c25e_4_k_cu_323ee00d_378784cute7productE)
_ZN40_INTERNAL_3906c25e_4_k_cu_323ee00d_378784cute7productE:
	.zero		1
	.type		_ZN40_INTERNAL_3906c25e_4_k_cu_323ee00d_378784cuda3std3__45__cpo3endE,@object
	.size		_ZN40_INTERNAL_3906c25e_4_k_cu_323ee00d_378784cuda3std3__45__cpo3endE,(_ZN40_INTERNAL_3906c25e_4_k_cu_323ee00d_378784cuda3std3__419piecewise_constructE - _ZN40_INTERNAL_3906c25e_4_k_cu_323ee00d_378784cuda3std3__45__cpo3endE)
_ZN40_INTERNAL_3906c25e_4_k_cu_323ee00d_378784cuda3std3__45__cpo3endE:
	.zero		1
	.type		_ZN40_INTERNAL_3906c25e_4_k_cu_323ee00d_378784cuda3std3__419piecewise_constructE,@object
	.size		_ZN40_INTERNAL_3906c25e_4_k_cu_323ee00d_378784cuda3std3__419piecewise_constructE,(_ZN40_INTERNAL_3906c25e_4_k_cu_323ee00d_378784cuda3std3__45__cpo4cendE - _ZN40_INTERNAL_3906c25e_4_k_cu_323ee00d_378784cuda3std3__419piecewise_constructE)
_ZN40_INTERNAL_3906c25e_4_k_cu_323ee00d_378784cuda3std3__419piecewise_constructE:
	.zero		1
	.type		_ZN40_INTERNAL_3906c25e_4_k_cu_323ee00d_378784cuda3std3__45__cpo4cendE,@object
	.size		_ZN40_INTERNAL_3906c25e_4_k_cu_323ee00d_378784cuda3std3__45__cpo4cendE,(_ZN40_INTERNAL_3906c25e_4_k_cu_323ee00d_378784cuda3std6ranges3__45__cpo4swapE - _ZN40_INTERNAL_3906c25e_4_k_cu_323ee00d_378784cuda3std3__45__cpo4cendE)
_ZN40_INTERNAL_3906c25e_4_k_cu_323ee00d_378784cuda3std3__45__cpo4cendE:
	.zero		1
	.type		_ZN40_INTERNAL_3906c25e_4_k_cu_323ee00d_378784cuda3std6ranges3__45__cpo4swapE,@object
	.size		_ZN40_INTERNAL_3906c25e_4_k_cu_323ee00d_378784cuda3std6ranges3__45__cpo4swapE,(.L_11 - _ZN40_INTERNAL_3906c25e_4_k_cu_323ee00d_378784cuda3std6ranges3__45__cpo4swapE)
_ZN40_INTERNAL_3906c25e_4_k_cu_323ee00d_378784cuda3std6ranges3__45__cpo4swapE:
	.zero		1
.L_11:


//--------------------- .nv.constant0._ZN7cutlass13device_kernelINS_4gemm6kernel13GemmUniversalIN4cute5tupleIJiiiiEEENS1_10collective13CollectiveMmaINS1_35MainloopSm100TmaUmmaWarpSpecializedILi14ELi2ELi2ENS5_IJNS4_1CILi1EEENSA_ILi4EEESB_EEEEENS5_IJNSA_ILi128EEENSA_ILi256EEENSA_ILi32EEEEEENS_12float_e5m2_tENS5_IJlSB_lEEESJ_SK_NS4_8TiledMMAINS4_8MMA_AtomIJNS4_10MMA_TraitsINS4_19SM100_MMA_F8F6F4_SSEJSJ_SJ_fSF_SG_NS4_17integral_constantINS4_4UMMA5MajorELSR_0EEESS_NSP_INSQ_7ScaleInELST_0EEESU_EEEEEENS4_6LayoutINS5_IJSB_SB_SB_EEENS5_IJNSA_ILi0EEESZ_SZ_EEEEENS5_IJNS4_10UnderscoreES12_S12_EEEEENS4_23SM90_TMA_LOAD_MULTICASTENS4_14ComposedLayoutINS4_7SwizzleILi1ELi4ELi3EEENS4_18smem_ptr_flag_bitsILi8EEENSX_INS5_IJNSA_ILi8EEESH_EEENS5_IJSH_SB_EEEEEEEvNS4_8identityENS4_13SM90_TMA_LOADES1F_vS1G_EENS_8epilogue10collective18CollectiveEpilogueINS1J_23Sm100TmaWarpSpecializedILi4ELi2ELi64ELb0ELb0EEEJSI_NS5_IJNSX_ISF_SB_EENSX_INSA_ILi64EEESB_EEEEESJ_SK_SJ_SK_NS1J_6fusion15FusionCallbacksIS1N_NS1S_17LinearCombinationISJ_fSJ_fLNS_15FloatRoundStyleE2EEESI_S1R_JEEENS4_5SM1004TMEM4LOAD26SM100_TMEM_LOAD_32dp32b64xES1H_NS16_INS17_ILi2ELi4ELi3EEES1A_NSX_INS5_IJS1B_S1P_EEENS5_IJS1P_SB_EEEEEEENS4_39AutoVectorizingCopyWithAssumedAlignmentILi128EEENS4_14SM90_TMA_STOREES26_S28_S28_EEEvvEEEEvNT_6ParamsE --------------------------
	.section	.nv.constant0._ZN7cutlass13device_kernelINS_4gemm6kernel13GemmUniversalIN4cute5tupleIJiiiiEEENS1_10collective13CollectiveMmaINS1_35MainloopSm100TmaUmmaWarpSpecializedILi14ELi2ELi2ENS5_IJNS4_1CILi1EEENSA_ILi4EEESB_EEEEENS5_IJNSA_ILi128EEENSA_ILi256EEENSA_ILi32EEEEEENS_12float_e5m2_tENS5_IJlSB_lEEESJ_SK_NS4_8TiledMMAINS4_8MMA_AtomIJNS4_10MMA_TraitsINS4_19SM100_MMA_F8F6F4_SSEJSJ_SJ_fSF_SG_NS4_17integral_constantINS4_4UMMA5MajorELSR_0EEESS_NSP_INSQ_7ScaleInELST_0EEESU_EEEEEENS4_6LayoutINS5_IJSB_SB_SB_EEENS5_IJNSA_ILi0EEESZ_SZ_EEEEENS5_IJNS4_10UnderscoreES12_S12_EEEEENS4_23SM90_TMA_LOAD_MULTICASTENS4_14ComposedLayoutINS4_7SwizzleILi1ELi4ELi3EEENS4_18smem_ptr_flag_bitsILi8EEENSX_INS5_IJNSA_ILi8EEESH_EEENS5_IJSH_SB_EEEEEEEvNS4_8identityENS4_13SM90_TMA_LOADES1F_vS1G_EENS_8epilogue10collective18CollectiveEpilogueINS1J_23Sm100TmaWarpSpecializedILi4ELi2ELi64ELb0ELb0EEEJSI_NS5_IJNSX_ISF_SB_EENSX_INSA_ILi64EEESB_EEEEESJ_SK_SJ_SK_NS1J_6fusion15FusionCallbacksIS1N_NS1S_17LinearCombinationISJ_fSJ_fLNS_15FloatRoundStyleE2EEESI_S1R_JEEENS4_5SM1004TMEM4LOAD26SM100_TMEM_LOAD_32dp32b64xES1H_NS16_INS17_ILi2ELi4ELi3EEES1A_NSX_INS5_IJS1B_S1P_EEENS5_IJS1P_SB_EEEEEEENS4_39AutoVectorizingCopyWithAssumedAlignmentILi128EEENS4_14SM90_TMA_STOREES26_S28_S28_EEEvvEEEEvNT_6ParamsE,"a",@progbits
	.sectionflags	@""
	.align	4
.nv.constant0._ZN7cutlass13device_kernelINS_4gemm6kernel13GemmUniversalIN4cute5tupleIJiiiiEEENS1_10collective13CollectiveMmaINS1_35MainloopSm100TmaUmmaWarpSpecializedILi14ELi2ELi2ENS5_IJNS4_1CILi1EEENSA_ILi4EEESB_EEEEENS5_IJNSA_ILi128EEENSA_ILi256EEENSA_ILi32EEEEEENS_12float_e5m2_tENS5_IJlSB_lEEESJ_SK_NS4_8TiledMMAINS4_8MMA_AtomIJNS4_10MMA_TraitsINS4_19SM100_MMA_F8F6F4_SSEJSJ_SJ_fSF_SG_NS4_17integral_constantINS4_4UMMA5MajorELSR_0EEESS_NSP_INSQ_7ScaleInELST_0EEESU_EEEEEENS4_6LayoutINS5_IJSB_SB_SB_EEENS5_IJNSA_ILi0EEESZ_SZ_EEEEENS5_IJNS4_10UnderscoreES12_S12_EEEEENS4_23SM90_TMA_LOAD_MULTICASTENS4_14ComposedLayoutINS4_7SwizzleILi1ELi4ELi3EEENS4_18smem_ptr_flag_bitsILi8EEENSX_INS5_IJNSA_ILi8EEESH_EEENS5_IJSH_SB_EEEEEEEvNS4_8identityENS4_13SM90_TMA_LOADES1F_vS1G_EENS_8epilogue10collective18CollectiveEpilogueINS1J_23Sm100TmaWarpSpecializedILi4ELi2ELi64ELb0ELb0EEEJSI_NS5_IJNSX_ISF_SB_EENSX_INSA_ILi64EEESB_EEEEESJ_SK_SJ_SK_NS1J_6fusion15FusionCallbacksIS1N_NS1S_17LinearCombinationISJ_fSJ_fLNS_15FloatRoundStyleE2EEESI_S1R_JEEENS4_5SM1004TMEM4LOAD26SM100_TMEM_LOAD_32dp32b64xES1H_NS16_INS17_ILi2ELi4ELi3EEES1A_NSX_INS5_IJS1B_S1P_EEENS5_IJS1P_SB_EEEEEEENS4_39AutoVectorizingCopyWithAssumedAlignmentILi128EEENS4_14SM90_TMA_STOREES26_S28_S28_EEEvvEEEEvNT_6ParamsE:
	.zero		2944


//--------------------- SYMBOLS --------------------------

	.type		.nv.reservedSmem.offset0,@object
	.size		.nv.reservedSmem.offset0,0x4
	.type		.nv.reservedSmem.cap,@object
	.size		.nv.reservedSmem.cap,0x4
	.type		__assertfail,@function
